def attn_fwd(
    Q,
    K,
    V,
    Out,
    Lse,
    sm_scale,
    stride_qz,
    stride_qh,
    stride_qm,
    stride_qk,
    stride_kz,
    stride_kh,
    stride_kn,
    stride_kk,
    stride_vz,
    stride_vh,
    stride_vn,
    stride_vk,
    stride_oz,
    stride_oh,
    stride_om,
    stride_ok,
    seqlen_q,
    seqlen_k,
    BLOCK_M: tl.constexpr,
    BLOCK_N: tl.constexpr,
    HEAD_DIM: tl.constexpr,
    CAUSAL: tl.constexpr,
):
    start_m = tl.program_id(0)
    off_hz = tl.program_id(1)
    q_off = off_hz * stride_qh
    k_off = off_hz * stride_kh
    v_off = off_hz * stride_vh
    offs_m = start_m * BLOCK_M + tl.arange(0, BLOCK_M)
    offs_d = tl.arange(0, HEAD_DIM)
    offs_n = tl.arange(0, BLOCK_N)
    q_ptrs = Q + q_off + offs_m[:, None] * stride_qm + offs_d[None, :] * stride_qk
    k_ptrs = K + k_off + offs_d[:, None] * stride_kk + offs_n[None, :] * stride_kn
    v_ptrs = V + v_off + offs_n[:, None] * stride_vn + offs_d[None, :] * stride_vk
    m_i = tl.full([BLOCK_M], float("-inf"), dtype=tl.float32)
    l_i = tl.zeros([BLOCK_M], dtype=tl.float32) + 1.0
    acc = tl.zeros([BLOCK_M, HEAD_DIM], dtype=tl.float32)
    q = tl.load(q_ptrs)
    acc, l_i, m_i = _attn_fwd_inner(
        acc,
        l_i,
        m_i,
        q,
        k_ptrs,
        v_ptrs,
        sm_scale,
        stride_kn,
        stride_vn,
        start_m,
        seqlen_k,
        BLOCK_M,
        BLOCK_N,
        HEAD_DIM,
        CAUSAL,
    )
    acc = acc / l_i[:, None]
    lse = m_i + tl.math.log2(l_i) / 1.4426950408889634
    o_ptrs = (
        Out
        + off_hz * stride_oh
        + offs_m[:, None] * stride_om
        + offs_d[None, :] * stride_ok
    )
    tl.store(o_ptrs, acc.to(Out.dtype.element_ty))
    tl.store(Lse + off_hz * seqlen_q + offs_m, lse)

# config = {"BLOCK_M": 128, "BLOCK_N": 16, "HEAD_DIM": 256, "arch": "sm_90", "causal": false, "dtype": "fp16", "num_stages": 3, "num_warps": 8}
# arch = sm_90


// ===== COMPILED SASS (sm_90a) =====

	.target	sm_90a

	.elftype	@"ET_EXEC"


//--------------------- .note.nv.tkinfo           --------------------------
	.section	.note.nv.tkinfo,"",@"SHT_NOTE"
	.sectionflags	@"SHF_NOTE_NV_TKINFO"
	.tkinfo
        /*0018*/ 	.word	0x00000002
        /*0030*/ 	.string	""
        /*0030*/ 	.string	"ptxas"
        /*0030*/ 	.string	"Cuda compilation tools, release 13.0, V13.0.88"
        /*0030*/ 	.string	"Build cuda_13.0.r13.0/compiler.36424714_0"
        /*0030*/ 	.string	"-v  -suppress-debug-info  -lineinfo  -arch sm_90a "



//--------------------- .note.nv.cuinfo           --------------------------
	.section	.note.nv.cuinfo,"",@"SHT_NOTE"
	.sectionflags	@"SHF_NOTE_NV_CUINFO"
        /*0018*/ 	.short	0x0002
        /*001a*/ 	.short	0x005a
        /*001c*/ 	.short	0x0082
	.zero		2


//--------------------- .nv.info                  --------------------------
	.section	.nv.info,"",@"SHT_CUDA_INFO"
	.align	4


	//----- nvinfo : EIATTR_REGCOUNT
	.align		4
        /*0000*/ 	.byte	0x04, 0x2f
        /*0002*/ 	.short	(.L_2 - .L_1)
	.align		4
.L_1:
        /*0004*/ 	.word	index@(attn_fwd)
        /*0008*/ 	.word	0x000000ff


	//----- nvinfo : EIATTR_FRAME_SIZE
	.align		4
.L_2:
        /*000c*/ 	.byte	0x04, 0x11
        /*000e*/ 	.short	(.L_4 - .L_3)
	.align		4
.L_3:
        /*0010*/ 	.word	index@(attn_fwd)
        /*0014*/ 	.word	0x00000000


	//----- nvinfo : EIATTR_MIN_STACK_SIZE
	.align		4
.L_4:
        /*0018*/ 	.byte	0x04, 0x12
        /*001a*/ 	.short	(.L_6 - .L_5)
	.align		4
.L_5:
        /*001c*/ 	.word	index@(attn_fwd)
        /*0020*/ 	.word	0x00000000
.L_6:


//--------------------- .nv.compat                --------------------------
	.section	.nv.compat,"",@"SHT_CUDA_COMPAT_INFO"
	.align	4
        /*0000*/ 	.byte	0x02, 0x09, 0x01, 0x00, 0x02, 0x02, 0x04, 0x00, 0x02, 0x05, 0x05, 0x00, 0x03, 0x07, 0x01, 0x01
        /*0010*/ 	.byte	0x02, 0x03, 0x00, 0x00, 0x02, 0x06, 0x01, 0x00, 0x04, 0x0b, 0x08, 0x00, 0x00, 0x00, 0x00, 0x00
        /*0020*/ 	.byte	0x00, 0x00, 0x00, 0x00


//--------------------- .nv.info.attn_fwd         --------------------------
	.section	.nv.info.attn_fwd,"",@"SHT_CUDA_INFO"
	.sectionflags	@""
	.align	4


	//----- nvinfo : EIATTR_CUDA_API_VERSION
	.align		4
        /*0000*/ 	.byte	0x04, 0x37
        /*0002*/ 	.short	(.L_8 - .L_7)
.L_7:
        /*0004*/ 	.word	0x00000082


	//----- nvinfo : EIATTR_KPARAM_INFO
	.align		4
.L_8:
        /*0008*/ 	.byte	0x04, 0x17
        /*000a*/ 	.short	(.L_10 - .L_9)
.L_9:
        /*000c*/ 	.word	0x00000000
        /*0010*/ 	.short	0x0019
        /*0012*/ 	.short	0x0080
        /*0014*/ 	.byte	0x00, 0xf4, 0x21, 0x00


	//----- nvinfo : EIATTR_KPARAM_INFO
	.align		4
.L_10:
        /*0018*/ 	.byte	0x04, 0x17
        /*001a*/ 	.short	(.L_12 - .L_11)
.L_11:
        /*001c*/ 	.word	0x00000000
        /*0020*/ 	.short	0x0018
        /*0022*/ 	.short	0x0078
        /*0024*/ 	.byte	0x00, 0xf4, 0x21, 0x00


	//----- nvinfo : EIATTR_KPARAM_INFO
	.align		4
.L_12:
        /*0028*/ 	.byte	0x04, 0x17
        /*002a*/ 	.short	(.L_14 - .L_13)
.L_13:
        /*002c*/ 	.word	0x00000000
        /*0030*/ 	.short	0x0017
        /*0032*/ 	.short	0x0070
        /*0034*/ 	.byte	0x00, 0xf0, 0x11, 0x00


	//----- nvinfo : EIATTR_KPARAM_INFO
	.align		4
.L_14:
        /*0038*/ 	.byte	0x04, 0x17
        /*003a*/ 	.short	(.L_16 - .L_15)
.L_15:
        /*003c*/ 	.word	0x00000000
        /*0040*/ 	.short	0x0016
        /*0042*/ 	.short	0x006c
        /*0044*/ 	.byte	0x00, 0xf0, 0x11, 0x00


	//----- nvinfo : EIATTR_KPARAM_INFO
	.align		4
.L_16:
        /*0048*/ 	.byte	0x04, 0x17
        /*004a*/ 	.short	(.L_18 - .L_17)
.L_17:
        /*004c*/ 	.word	0x00000000
        /*0050*/ 	.short	0x0015
        /*0052*/ 	.short	0x0068
        /*0054*/ 	.byte	0x00, 0xf0, 0x11, 0x00


	//----- nvinfo : EIATTR_KPARAM_INFO
	.align		4
.L_18:
        /*0058*/ 	.byte	0x04, 0x17
        /*005a*/ 	.short	(.L_20 - .L_19)
.L_19:
        /*005c*/ 	.word	0x00000000
        /*0060*/ 	.short	0x0014
        /*0062*/ 	.short	0x0064
        /*0064*/ 	.byte	0x00, 0xf0, 0x11, 0x00


	//----- nvinfo : EIATTR_KPARAM_INFO
	.align		4
.L_20:
        /*0068*/ 	.byte	0x04, 0x17
        /*006a*/ 	.short	(.L_22 - .L_21)
.L_21:
        /*006c*/ 	.word	0x00000000
        /*0070*/ 	.short	0x0013
        /*0072*/ 	.short	0x0060
        /*0074*/ 	.byte	0x00, 0xf0, 0x11, 0x00


	//----- nvinfo : EIATTR_KPARAM_INFO
	.align		4
.L_22:
        /*0078*/ 	.byte	0x04, 0x17
        /*007a*/ 	.short	(.L_24 - .L_23)
.L_23:
        /*007c*/ 	.word	0x00000000
        /*0080*/ 	.short	0x0012
        /*0082*/ 	.short	0x005c
        /*0084*/ 	.byte	0x00, 0xf0, 0x11, 0x00


	//----- nvinfo : EIATTR_KPARAM_INFO
	.align		4
.L_24:
        /*0088*/ 	.byte	0x04, 0x17
        /*008a*/ 	.short	(.L_26 - .L_25)
.L_25:
        /*008c*/ 	.word	0x00000000
        /*0090*/ 	.short	0x0011
        /*0092*/ 	.short	0x0058
        /*0094*/ 	.byte	0x00, 0xf0, 0x11, 0x00


	//----- nvinfo : EIATTR_KPARAM_INFO
	.align		4
.L_26:
        /*0098*/ 	.byte	0x04, 0x17
        /*009a*/ 	.short	(.L_28 - .L_27)
.L_27:
        /*009c*/ 	.word	0x00000000
        /*00a0*/ 	.short	0x0010
        /*00a2*/ 	.short	0x0054
        /*00a4*/ 	.byte	0x00, 0xf0, 0x11, 0x00


	//----- nvinfo : EIATTR_KPARAM_INFO
	.align		4
.L_28:
        /*00a8*/ 	.byte	0x04, 0x17
        /*00aa*/ 	.short	(.L_30 - .L_29)
.L_29:
        /*00ac*/ 	.word	0x00000000
        /*00b0*/ 	.short	0x000f
        /*00b2*/ 	.short	0x0050
        /*00b4*/ 	.byte	0x00, 0xf0, 0x11, 0x00


	//----- nvinfo : EIATTR_KPARAM_INFO
	.align		4
.L_30:
        /*00b8*/ 	.byte	0x04, 0x17
        /*00ba*/ 	.short	(.L_32 - .L_31)
.L_31:
        /*00bc*/ 	.word	0x00000000
        /*00c0*/ 	.short	0x000e
        /*00c2*/ 	.short	0x004c
        /*00c4*/ 	.byte	0x00, 0xf0, 0x11, 0x00


	//----- nvinfo : EIATTR_KPARAM_INFO
	.align		4
.L_32:
        /*00c8*/ 	.byte	0x04, 0x17
        /*00ca*/ 	.short	(.L_34 - .L_33)
.L_33:
        /*00cc*/ 	.word	0x00000000
        /*00d0*/ 	.short	0x000d
        /*00d2*/ 	.short	0x0048
        /*00d4*/ 	.byte	0x00, 0xf0, 0x11, 0x00


	//----- nvinfo : EIATTR_KPARAM_INFO
	.align		4
.L_34:
        /*00d8*/ 	.byte	0x04, 0x17
        /*00da*/ 	.short	(.L_36 - .L_35)
.L_35:
        /*00dc*/ 	.word	0x00000000
        /*00e0*/ 	.short	0x000c
        /*00e2*/ 	.short	0x0044
        /*00e4*/ 	.byte	0x00, 0xf0, 0x11, 0x00


	//----- nvinfo : EIATTR_KPARAM_INFO
	.align		4
.L_36:
        /*00e8*/ 	.byte	0x04, 0x17
        /*00ea*/ 	.short	(.L_38 - .L_37)
.L_37:
        /*00ec*/ 	.word	0x00000000
        /*00f0*/ 	.short	0x000b
        /*00f2*/ 	.short	0x0040
        /*00f4*/ 	.byte	0x00, 0xf0, 0x11, 0x00


	//----- nvinfo : EIATTR_KPARAM_INFO
	.align		4
.L_38:
        /*00f8*/ 	.byte	0x04, 0x17
        /*00fa*/ 	.short	(.L_40 - .L_39)
.L_39:
        /*00fc*/ 	.word	0x00000000
        /*0100*/ 	.short	0x000a
        /*0102*/ 	.short	0x003c
        /*0104*/ 	.byte	0x00, 0xf0, 0x11, 0x00


	//----- nvinfo : EIATTR_KPARAM_INFO
	.align		4
.L_40:
        /*0108*/ 	.byte	0x04, 0x17
        /*010a*/ 	.short	(.L_42 - .L_41)
.L_41:
        /*010c*/ 	.word	0x00000000
        /*0110*/ 	.short	0x0009
        /*0112*/ 	.short	0x0038
        /*0114*/ 	.byte	0x00, 0xf0, 0x11, 0x00


	//----- nvinfo : EIATTR_KPARAM_INFO
	.align		4
.L_42:
        /*0118*/ 	.byte	0x04, 0x17
        /*011a*/ 	.short	(.L_44 - .L_43)
.L_43:
        /*011c*/ 	.word	0x00000000
        /*0120*/ 	.short	0x0008
        /*0122*/ 	.short	0x0034
        /*0124*/ 	.byte	0x00, 0xf0, 0x11, 0x00


	//----- nvinfo : EIATTR_KPARAM_INFO
	.align		4
.L_44:
        /*0128*/ 	.byte	0x04, 0x17
        /*012a*/ 	.short	(.L_46 - .L_45)
.L_45:
        /*012c*/ 	.word	0x00000000
        /*0130*/ 	.short	0x0007
        /*0132*/ 	.short	0x0030
        /*0134*/ 	.byte	0x00, 0xf0, 0x11, 0x00


	//----- nvinfo : EIATTR_KPARAM_INFO
	.align		4
.L_46:
        /*0138*/ 	.byte	0x04, 0x17
        /*013a*/ 	.short	(.L_48 - .L_47)
.L_47:
        /*013c*/ 	.word	0x00000000
        /*0140*/ 	.short	0x0006
        /*0142*/ 	.short	0x002c
        /*0144*/ 	.byte	0x00, 0xf0, 0x11, 0x00


	//----- nvinfo : EIATTR_KPARAM_INFO
	.align		4
.L_48:
        /*0148*/ 	.byte	0x04, 0x17
        /*014a*/ 	.short	(.L_50 - .L_49)
.L_49:
        /*014c*/ 	.word	0x00000000
        /*0150*/ 	.short	0x0005
        /*0152*/ 	.short	0x0028
        /*0154*/ 	.byte	0x00, 0xf0, 0x11, 0x00


	//----- nvinfo : EIATTR_KPARAM_INFO
	.align		4
.L_50:
        /*0158*/ 	.byte	0x04, 0x17
        /*015a*/ 	.short	(.L_52 - .L_51)
.L_51:
        /*015c*/ 	.word	0x00000000
        /*0160*/ 	.short	0x0004
        /*0162*/ 	.short	0x0020
        /*0164*/ 	.byte	0x00, 0xf4, 0x21, 0x00


	//----- nvinfo : EIATTR_KPARAM_INFO
	.align		4
.L_52:
        /*0168*/ 	.byte	0x04, 0x17
        /*016a*/ 	.short	(.L_54 - .L_53)
.L_53:
        /*016c*/ 	.word	0x00000000
        /*0170*/ 	.short	0x0003
        /*0172*/ 	.short	0x0018
        /*0174*/ 	.byte	0x00, 0xf4, 0x21, 0x00


	//----- nvinfo : EIATTR_KPARAM_INFO
	.align		4
.L_54:
        /*0178*/ 	.byte	0x04, 0x17
        /*017a*/ 	.short	(.L_56 - .L_55)
.L_55:
        /*017c*/ 	.word	0x00000000
        /*0180*/ 	.short	0x0002
        /*0182*/ 	.short	0x0010
        /*0184*/ 	.byte	0x00, 0xf4, 0x21, 0x00


	//----- nvinfo : EIATTR_KPARAM_INFO
	.align		4
.L_56:
        /*0188*/ 	.byte	0x04, 0x17
        /*018a*/ 	.short	(.L_58 - .L_57)
.L_57:
        /*018c*/ 	.word	0x00000000
        /*0190*/ 	.short	0x0001
        /*0192*/ 	.short	0x0008
        /*0194*/ 	.byte	0x00, 0xf4, 0x21, 0x00


	//----- nvinfo : EIATTR_KPARAM_INFO
	.align		4
.L_58:
        /*0198*/ 	.byte	0x04, 0x17
        /*019a*/ 	.short	(.L_60 - .L_59)
.L_59:
        /*019c*/ 	.word	0x00000000
        /*01a0*/ 	.short	0x0000
        /*01a2*/ 	.short	0x0000
        /*01a4*/ 	.byte	0x00, 0xf4, 0x21, 0x00


	//----- nvinfo : EIATTR_SPARSE_MMA_MASK
	.align		4
.L_60:
        /*01a8*/ 	.byte	0x03, 0x50
        /*01aa*/ 	.short	0x0000


	//----- nvinfo : EIATTR_MAXREG_COUNT
	.align		4
        /*01ac*/ 	.byte	0x03, 0x1b
        /*01ae*/ 	.short	0x00ff


	//----- nvinfo : EIATTR_NUM_BARRIERS
	.align		4
        /*01b0*/ 	.byte	0x02, 0x4c
        /*01b2*/ 	.byte	0x01
	.zero		1


	//----- nvinfo : EIATTR_MERCURY_ISA_VERSION
	.align		4
        /*01b4*/ 	.byte	0x03, 0x5f
        /*01b6*/ 	.short	0x0101


	//----- nvinfo : EIATTR_COOP_GROUP_MASK_REGIDS
	.align		4
        /*01b8*/ 	.byte	0x04, 0x29
        /*01ba*/ 	.short	(.L_62 - .L_61)


	//   ....[0]....
.L_61:
        /*01bc*/ 	.word	0xffffffff


	//   ....[1]....
        /*01c0*/ 	.word	0xffffffff


	//   ....[2]....
        /*01c4*/ 	.word	0xffffffff


	//   ....[3]....
        /*01c8*/ 	.word	0xffffffff


	//   ....[4]....
        /*01cc*/ 	.word	0xffffffff


	//   ....[5]....
        /*01d0*/ 	.word	0xffffffff


	//   ....[6]....
        /*01d4*/ 	.word	0xffffffff


	//   ....[7]....
        /*01d8*/ 	.word	0xffffffff


	//----- nvinfo : EIATTR_COOP_GROUP_INSTR_OFFSETS
	.align		4
.L_62:
        /*01dc*/ 	.byte	0x04, 0x28
        /*01de*/ 	.short	(.L_64 - .L_63)


	//   ....[0]....
.L_63:
        /*01e0*/ 	.word	0x000046a0


	//   ....[1]....
        /*01e4*/ 	.word	0x00004730


	//   ....[2]....
        /*01e8*/ 	.word	0x00004740


	//   ....[3]....
        /*01ec*/ 	.word	0x00004760


	//   ....[4]....
        /*01f0*/ 	.word	0x00005390


	//   ....[5]....
        /*01f4*/ 	.word	0x000053a0


	//   ....[6]....
        /*01f8*/ 	.word	0x000053e0


	//   ....[7]....
        /*01fc*/ 	.word	0x000053f0


	//----- nvinfo : EIATTR_EXIT_INSTR_OFFSETS
	.align		4
.L_64:
        /*0200*/ 	.byte	0x04, 0x1c
        /*0202*/ 	.short	(.L_66 - .L_65)


	//   ....[0]....
.L_65:
        /*0204*/ 	.word	0x0000a7b0


	//   ....[1]....
        /*0208*/ 	.word	0x0000a7e0


	//----- nvinfo : EIATTR_REQNTID
	.align		4
.L_66:
        /*020c*/ 	.byte	0x04, 0x10
        /*020e*/ 	.short	(.L_68 - .L_67)
.L_67:
        /*0210*/ 	.word	0x00000100
        /*0214*/ 	.word	0x00000001
        /*0218*/ 	.word	0x00000001


	//----- nvinfo : EIATTR_CBANK_PARAM_SIZE
	.align		4
.L_68:
        /*021c*/ 	.byte	0x03, 0x19
        /*021e*/ 	.short	0x0088


	//----- nvinfo : EIATTR_PARAM_CBANK
	.align		4
        /*0220*/ 	.byte	0x04, 0x0a
        /*0222*/ 	.short	(.L_70 - .L_69)
	.align		4
.L_69:
        /*0224*/ 	.word	index@(.nv.constant0.attn_fwd)
        /*0228*/ 	.short	0x0210
        /*022a*/ 	.short	0x0088


	//----- nvinfo : EIATTR_SW_WAR
	.align		4
.L_70:
        /*022c*/ 	.byte	0x04, 0x36
        /*022e*/ 	.short	(.L_72 - .L_71)
.L_71:
        /*0230*/ 	.word	0x00000008
.L_72:


//--------------------- .nv.callgraph             --------------------------
	.section	.nv.callgraph,"",@"SHT_CUDA_CALLGRAPH"
	.align	4
	.sectionentsize	8
	.align		4
        /*0000*/ 	.word	0x00000000
	.align		4
        /*0004*/ 	.word	0xffffffff
	.align		4
        /*0008*/ 	.word	0x00000000
	.align		4
        /*000c*/ 	.word	0xfffffffe
	.align		4
        /*0010*/ 	.word	0x00000000
	.align		4
        /*0014*/ 	.word	0xfffffffd
	.align		4
        /*0018*/ 	.word	0x00000000
	.align		4
        /*001c*/ 	.word	0xfffffffc


//--------------------- .nv.constant4             --------------------------
	.section	.nv.constant4,"a",@progbits
	.align	8
	.align		8
.nv.constant4:
        /*0000*/ 	.dword	_$_str


//--------------------- .text.attn_fwd            --------------------------
	.section	.text.attn_fwd,"ax",@progbits
	.align	128
        .global         attn_fwd
        .type           attn_fwd,@function
        .size           attn_fwd,(.L_x_3 - attn_fwd)
        .other          attn_fwd,@"STO_CUDA_ENTRY STV_DEFAULT"
attn_fwd:
.text.attn_fwd:
[----:B------:R-:W-:Y:S01]  /*0000*/  LDC R1, c[0x0][0x28] ;  /* 0x00000a00ff017b82 */ /* 0x000fe20000000800 */
[----:B------:R-:W0:Y:S07]  /*0010*/  S2R R2, SR_TID.X ;  /* 0x0000000000027919 */ /* 0x000e2e0000002100 */
[----:B------:R-:W1:Y:S01]  /*0020*/  S2UR UR6, SR_CTAID.Y ;  /* 0x00000000000679c3 */ /* 0x000e620000002600 */
[----:B------:R-:W-:Y:S01]  /*0030*/  ULDC.64 UR4, c[0x0][0x240] ;  /* 0x0000900000047ab9 */ /* 0x000fe20000000a00 */
[----:B------:R-:W2:Y:S06]  /*0040*/  S2R R3, SR_CTAID.X ;  /* 0x0000000000037919 */ /* 0x000eac0000002500 */
[----:B------:R-:W3:Y:S08]  /*0050*/  LDC R15, c[0x0][0x248] ;  /* 0x00009200ff0f7b82 */ /* 0x000ef00000000800 */
[----:B------:R-:W4:Y:S01]  /*0060*/  LDC.64 R10, c[0x0][0x210] ;  /* 0x00008400ff0a7b82 */ /* 0x000f220000000a00 */
[----:B-1----:R-:W-:-:S04]  /*0070*/  UIMAD UR4, UR6, UR4, URZ ;  /* 0x00000004060472a4 */ /* 0x002fc8000f8e023f */
[----:B------:R-:W-:Y:S01]  /*0080*/  USHF.L.U32 UR6, UR4, 0x1, URZ ;  /* 0x0000000104067899 */ /* 0x000fe2000800063f */
[----:B0-----:R-:W-:Y:S02]  /*0090*/  LOP3.LUT R0, R2, 0x7f, RZ, 0xc0, !PT ;  /* 0x0000007f02007812 */ /* 0x001fe400078ec0ff */
[----:B------:R-:W-:-:S03]  /*00a0*/  SHF.R.U32.HI R6, RZ, 0x7, R2 ;  /* 0x00000007ff067819 */ /* 0x000fc60000011602 */
[----:B--2---:R-:W-:Y:S01]  /*00b0*/  IMAD R0, R3, 0x80, R0 ;  /* 0x0000008003007824 */ /* 0x004fe200078e0200 */
[----:B------:R-:W-:-:S03]  /*00c0*/  SGXT.U32 R6, R6, 0x1 ;  /* 0x000000010606781a */ /* 0x000fc60000000000 */
[----:B------:R-:W-:Y:S01]  /*00d0*/  IMAD R3, R0, UR5, RZ ;  /* 0x0000000500037c24 */ /* 0x000fe2000f8e02ff */
[----:B------:R-:W-:Y:S01]  /*00e0*/  UIMAD.WIDE UR4, UR4, 0x2, URZ ;  /* 0x00000002040478a5 */ /* 0x000fe2000f8e023f */
[----:B---3--:R-:W-:Y:S02]  /*00f0*/  IMAD R8, R6, R15, RZ ;  /* 0x0000000f06087224 */ /* 0x008fe400078e02ff */
[C---:B------:R-:W-:Y:S02]  /*0100*/  IMAD.SHL.U32 R5, R3.reuse, 0x2, RZ ;  /* 0x0000000203057824 */ /* 0x040fe400078e00ff */
[----:B------:R-:W-:-:S03]  /*0110*/  IMAD.HI R4, R3, 0x2, RZ ;  /* 0x0000000203047827 */ /* 0x000fc600078e02ff */
[----:B----4-:R-:W-:Y:S01]  /*0120*/  IADD3 R5, P0, P1, R5, UR6, R10 ;  /* 0x0000000605057c10 */ /* 0x010fe2000f91e00a */
[C---:B------:R-:W-:Y:S01]  /*0130*/  IMAD R14, R15.reuse, 0x2, R8 ;  /* 0x000000020f0e7824 */ /* 0x040fe200078e0208 */
[----:B------:R-:W-:Y:S02]  /*0140*/  ULDC.64 UR6, c[0x0][0x208] ;  /* 0x0000820000067ab9 */ /* 0x000fe40000000a00 */
[----:B------:R-:W-:Y:S01]  /*0150*/  IADD3.X R3, R4, UR5, R11, P0, P1 ;  /* 0x0000000504037c10 */ /* 0x000fe200087e240b */
[C---:B------:R-:W-:Y:S01]  /*0160*/  IMAD R18, R15.reuse, 0x2, R14 ;  /* 0x000000020f127824 */ /* 0x040fe200078e020e */
[-C--:B------:R-:W-:Y:S02]  /*0170*/  LEA R10, P0, R8, R5.reuse, 0x1 ;  /* 0x00000005080a7211 */ /* 0x080fe400078008ff */
[----:B------:R-:W-:Y:S02]  /*0180*/  LEA R12, P1, R14, R5, 0x1 ;  /* 0x000000050e0c7211 */ /* 0x000fe400078208ff */
[-C--:B------:R-:W-:Y:S01]  /*0190*/  LEA.HI.X.SX32 R11, R8, R3.reuse, 0x1, P0 ;  /* 0x00000003080b7211 */ /* 0x080fe200000f0eff */
[----:B------:R-:W-:Y:S01]  /*01a0*/  IMAD R8, R15, 0x2, R18 ;  /* 0x000000020f087824 */ /* 0x000fe200078e0212 */
[----:B------:R-:W-:-:S02]  /*01b0*/  LEA.HI.X.SX32 R13, R14, R3, 0x1, P1 ;  /* 0x000000030e0d7211 */ /* 0x000fc400008f0eff */
[C---:B------:R-:W-:Y:S01]  /*01c0*/  LEA R16, P0, R18.reuse, R5, 0x1 ;  /* 0x0000000512107211 */ /* 0x040fe200078008ff */
[C---:B------:R-:W-:Y:S01]  /*01d0*/  IMAD R14, R15.reuse, 0x2, R8 ;  /* 0x000000020f0e7824 */ /* 0x040fe200078e0208 */
[----:B------:R-:W2:Y:S02]  /*01e0*/  LDG.E.U16 R4, desc[UR6][R10.64] ;  /* 0x000000060a047981 */ /* 0x000ea4000c1e1500 */
[----:B------:R-:W-:Y:S01]  /*01f0*/  LEA.HI.X.SX32 R17, R18, R3, 0x1, P0 ;  /* 0x0000000312117211 */ /* 0x000fe200000f0eff */
[----:B------:R-:W-:Y:S01]  /*0200*/  IMAD R24, R15, 0x2, R14 ;  /* 0x000000020f187824 */ /* 0x000fe200078e020e */
[-C--:B------:R-:W-:Y:S01]  /*0210*/  LEA R18, P0, R8, R5.reuse, 0x1 ;  /* 0x0000000508127211 */ /* 0x080fe200078008ff */
[----:B------:R0:W3:Y:S01]  /*0220*/  LDG.E.U16 R7, desc[UR6][R12.64] ;  /* 0x000000060c077981 */ /* 0x0000e2000c1e1500 */
[----:B------:R-:W-:Y:S02]  /*0230*/  LEA R20, P1, R14, R5, 0x1 ;  /* 0x000000050e147211 */ /* 0x000fe400078208ff */
[----:B------:R-:W-:-:S02]  /*0240*/  LEA.HI.X.SX32 R19, R8, R3, 0x1, P0 ;  /* 0x0000000308137211 */ /* 0x000fc400000f0eff */
[----:B------:R-:W-:Y:S01]  /*0250*/  LEA.HI.X.SX32 R21, R14, R3, 0x1, P1 ;  /* 0x000000030e157211 */ /* 0x000fe200008f0eff */
[C---:B------:R-:W-:Y:S01]  /*0260*/  IMAD R14, R15.reuse, 0x2, R24 ;  /* 0x000000020f0e7824 */ /* 0x040fe200078e0218 */
[C---:B------:R-:W-:Y:S01]  /*0270*/  LEA R22, P0, R24.reuse, R5, 0x1 ;  /* 0x0000000518167211 */ /* 0x040fe200078008ff */
[----:B------:R1:W4:Y:S03]  /*0280*/  LDG.E.U16 R8, desc[UR6][R16.64] ;  /* 0x0000000610087981 */ /* 0x000326000c1e1500 */
[----:B------:R-:W-:Y:S01]  /*0290*/  LEA.HI.X.SX32 R23, R24, R3, 0x1, P0 ;  /* 0x0000000318177211 */ /* 0x000fe200000f0eff */
[C---:B0-----:R-:W-:Y:S01]  /*02a0*/  IMAD R12, R15.reuse, 0x2, R14 ;  /* 0x000000020f0c7824 */ /* 0x041fe200078e020e */
[C---:B------:R-:W-:Y:S01]  /*02b0*/  LEA R24, P0, R14.reuse, R5, 0x1 ;  /* 0x000000050e187211 */ /* 0x040fe200078008ff */
[----:B------:R0:W5:Y:S03]  /*02c0*/  LDG.E.U16 R9, desc[UR6][R18.64] ;  /* 0x0000000612097981 */ /* 0x000166000c1e1500 */
[----:B------:R-:W-:Y:S01]  /*02d0*/  LEA.HI.X.SX32 R25, R14, R3, 0x1, P0 ;  /* 0x000000030e197211 */ /* 0x000fe200000f0eff */
[C---:B------:R-:W-:Y:S01]  /*02e0*/  IMAD R14, R15.reuse, 0x2, R12 ;  /* 0x000000020f0e7824 */ /* 0x040fe200078e020c */
[C---:B------:R-:W-:Y:S01]  /*02f0*/  LEA R26, P0, R12.reuse, R5, 0x1 ;  /* 0x000000050c1a7211 */ /* 0x040fe200078008ff */
[----:B------:R0:W3:Y:S02]  /*0300*/  LDG.E.U16 R10, desc[UR6][R20.64] ;  /* 0x00000006140a7981 */ /* 0x0000e4000c1e1500 */
[C---:B-1----:R-:W-:Y:S01]  /*0310*/  IMAD R16, R15.reuse, 0x2, R14 ;  /* 0x000000020f107824 */ /* 0x042fe200078e020e */
[----:B------:R-:W-:Y:S01]  /*0320*/  LEA.HI.X.SX32 R27, R12, R3, 0x1, P0 ;  /* 0x000000030c1b7211 */ /* 0x000fe200000f0eff */
[----:B------:R1:W4:Y:S01]  /*0330*/  LDG.E.U16 R11, desc[UR6][R22.64] ;  /* 0x00000006160b7981 */ /* 0x000322000c1e1500 */
[-C--:B------:R-:W-:Y:S01]  /*0340*/  LEA R28, P1, R14, R5.reuse, 0x1 ;  /* 0x000000050e1c7211 */ /* 0x080fe200078208ff */
[C---:B0-----:R-:W-:Y:S01]  /*0350*/  IMAD R18, R15.reuse, 0x2, R16 ;  /* 0x000000020f127824 */ /* 0x041fe200078e0210 */
[C---:B------:R-:W-:Y:S01]  /*0360*/  LEA R30, P0, R16.reuse, R5, 0x1 ;  /* 0x00000005101e7211 */ /* 0x040fe200078008ff */
[----:B------:R0:W5:Y:S03]  /*0370*/  LDG.E.U16 R13, desc[UR6][R26.64] ;  /* 0x000000061a0d7981 */ /* 0x000166000c1e1500 */
[----:B------:R-:W-:Y:S01]  /*0380*/  LEA.HI.X.SX32 R31, R16, R3, 0x1, P0 ;  /* 0x00000003101f7211 */ /* 0x000fe200000f0eff */
[----:B------:R-:W-:Y:S01]  /*0390*/  IMAD R32, R15, 0x2, R18 ;  /* 0x000000020f207824 */ /* 0x000fe200078e0212 */
[----:B------:R-:W-:Y:S01]  /*03a0*/  LEA R20, P0, R18, R5, 0x1 ;  /* 0x0000000512147211 */ /* 0x000fe200078008ff */
[----:B------:R0:W5:Y:S01]  /*03b0*/  LDG.E.U16 R12, desc[UR6][R24.64] ;  /* 0x00000006180c7981 */ /* 0x000162000c1e1500 */
[----:B------:R-:W-:-:S02]  /*03c0*/  LEA.HI.X.SX32 R29, R14, R3, 0x1, P1 ;  /* 0x000000030e1d7211 */ /* 0x000fc400008f0eff */
[----:B------:R-:W-:Y:S01]  /*03d0*/  LEA.HI.X.SX32 R21, R18, R3, 0x1, P0 ;  /* 0x0000000312157211 */ /* 0x000fe200000f0eff */
[C---:B------:R-:W-:Y:S01]  /*03e0*/  IMAD R18, R15.reuse, 0x2, R32 ;  /* 0x000000020f127824 */ /* 0x040fe200078e0220 */
[C---:B-1----:R-:W-:Y:S01]  /*03f0*/  LEA R22, P0, R32.reuse, R5, 0x1 ;  /* 0x0000000520167211 */ /* 0x042fe200078008ff */
[----:B------:R1:W4:Y:S02]  /*0400*/  LDG.E.U16 R14, desc[UR6][R28.64] ;  /* 0x000000061c0e7981 */ /* 0x000324000c1e1500 */
[C---:B------:R-:W-:Y:S01]  /*0410*/  IMAD R34, R15.reuse, 0x2, R18 ;  /* 0x000000020f227824 */ /* 0x040fe200078e0212 */
[----:B------:R-:W-:Y:S01]  /*0420*/  LEA.HI.X.SX32 R23, R32, R3, 0x1, P0 ;  /* 0x0000000320177211 */ /* 0x000fe200000f0eff */
[----:B------:R1:W5:Y:S02]  /*0430*/  LDG.E.U16 R16, desc[UR6][R30.64] ;  /* 0x000000061e107981 */ /* 0x000364000c1e1500 */
[C---:B------:R-:W-:Y:S01]  /*0440*/  IMAD R32, R15.reuse, 0x2, R34 ;  /* 0x000000020f207824 */ /* 0x040fe200078e0222 */
[C---:B0-----:R-:W-:Y:S01]  /*0450*/  LEA R26, P0, R34.reuse, R5, 0x1 ;  /* 0x00000005221a7211 */ /* 0x041fe200078008ff */
[----:B------:R-:W5:Y:S03]  /*0460*/  LDG.E.U16 R17, desc[UR6][R20.64] ;  /* 0x0000000614117981 */ /* 0x000f66000c1e1500 */
[----:B------:R-:W-:Y:S01]  /*0470*/  LEA.HI.X.SX32 R27, R34, R3, 0x1, P0 ;  /* 0x00000003221b7211 */ /* 0x000fe200000f0eff */
[----:B------:R-:W-:Y:S01]  /*0480*/  IMAD R34, R15, 0x2, R32 ;  /* 0x000000020f227824 */ /* 0x000fe200078e0220 */
[----:B------:R-:W-:-:S02]  /*0490*/  LEA R24, P1, R18, R5, 0x1 ;  /* 0x0000000512187211 */ /* 0x000fc400078208ff */
[----:B-1----:R-:W-:Y:S01]  /*04a0*/  LEA R28, P0, R32, R5, 0x1 ;  /* 0x00000005201c7211 */ /* 0x002fe200078008ff */
[C---:B------:R-:W-:Y:S01]  /*04b0*/  IMAD R36, R15.reuse, 0x2, R34 ;  /* 0x000000020f247824 */ /* 0x040fe200078e0222 */
[-C--:B------:R-:W-:Y:S01]  /*04c0*/  LEA.HI.X.SX32 R25, R18, R3.reuse, 0x1, P1 ;  /* 0x0000000312197211 */ /* 0x080fe200008f0eff */
[----:B------:R-:W5:Y:S01]  /*04d0*/  LDG.E.U16 R20, desc[UR6][R26.64] ;  /* 0x000000061a147981 */ /* 0x000f62000c1e1500 */
[----:B------:R-:W-:Y:S01]  /*04e0*/  LEA.HI.X.SX32 R29, R32, R3, 0x1, P0 ;  /* 0x00000003201d7211 */ /* 0x000fe200000f0eff */
[----:B------:R-:W-:Y:S01]  /*04f0*/  IMAD R38, R15, 0x2, R36 ;  /* 0x000000020f267824 */ /* 0x000fe200078e0224 */
[-C--:B------:R-:W-:Y:S01]  /*0500*/  LEA R30, P0, R34, R5.reuse, 0x1 ;  /* 0x00000005221e7211 */ /* 0x080fe200078008ff */
[----:B------:R0:W5:Y:S01]  /*0510*/  LDG.E.U16 R19, desc[UR6][R24.64] ;  /* 0x0000000618137981 */ /* 0x000162000c1e1500 */
[----:B------:R-:W-:Y:S02]  /*0520*/  LEA R32, P1, R36, R5, 0x1 ;  /* 0x0000000524207211 */ /* 0x000fe400078208ff */
[----:B------:R-:W-:Y:S01]  /*0530*/  LEA.HI.X.SX32 R31, R34, R3, 0x1, P0 ;  /* 0x00000003221f7211 */ /* 0x000fe200000f0eff */
[----:B------:R1:W5:Y:S01]  /*0540*/  LDG.E.U16 R21, desc[UR6][R28.64] ;  /* 0x000000061c157981 */ /* 0x000362000c1e1500 */
[----:B------:R-:W-:-:S03]  /*0550*/  LEA R34, P0, R38, R5, 0x1 ;  /* 0x0000000526227211 */ /* 0x000fc600078008ff */
[----:B------:R-:W5:Y:S01]  /*0560*/  LDG.E.U16 R18, desc[UR6][R22.64] ;  /* 0x0000000616127981 */ /* 0x000f62000c1e1500 */
[----:B0-----:R-:W-:Y:S01]  /*0570*/  IMAD R24, R15, 0x2, R38 ;  /* 0x000000020f187824 */ /* 0x001fe200078e0226 */
[----:B------:R-:W-:-:S03]  /*0580*/  LEA.HI.X.SX32 R33, R36, R3, 0x1, P1 ;  /* 0x0000000324217211 */ /* 0x000fc600008f0eff */
[C---:B------:R-:W-:Y:S01]  /*0590*/  IMAD R26, R15.reuse, 0x2, R24 ;  /* 0x000000020f1a7824 */ /* 0x040fe200078e0218 */
[----:B------:R-:W-:Y:S02]  /*05a0*/  LEA.HI.X.SX32 R35, R38, R3, 0x1, P0 ;  /* 0x0000000326237211 */ /* 0x000fe400000f0eff */
[C---:B------:R-:W-:Y:S01]  /*05b0*/  LEA R36, P0, R24.reuse, R5, 0x1 ;  /* 0x0000000518247211 */ /* 0x040fe200078008ff */
[C---:B------:R-:W-:Y:S01]  /*05c0*/  IMAD R42, R15.reuse, 0x2, R26 ;  /* 0x000000020f2a7824 */ /* 0x040fe200078e021a */
[----:B------:R0:W5:Y:S02]  /*05d0*/  LDG.E.U16 R22, desc[UR6][R30.64] ;  /* 0x000000061e167981 */ /* 0x000164000c1e1500 */
[----:B------:R-:W-:Y:S01]  /*05e0*/  LEA.HI.X.SX32 R37, R24, R3, 0x1, P0 ;  /* 0x0000000318257211 */ /* 0x000fe200000f0eff */
[----:B-1----:R-:W-:Y:S01]  /*05f0*/  IMAD R28, R15, 0x2, R42 ;  /* 0x000000020f1c7824 */ /* 0x002fe200078e022a */
[-C--:B------:R-:W-:Y:S01]  /*0600*/  LEA R38, P0, R26, R5.reuse, 0x1 ;  /* 0x000000051a267211 */ /* 0x080fe200078008ff */
[----:B------:R1:W5:Y:S01]  /*0610*/  LDG.E.U16 R23, desc[UR6][R32.64] ;  /* 0x0000000620177981 */ /* 0x000362000c1e1500 */
[----:B------:R-:W-:-:S02]  /*0620*/  LEA R40, P1, R42, R5, 0x1 ;  /* 0x000000052a287211 */ /* 0x000fc400078208ff */
[-C--:B------:R-:W-:Y:S01]  /*0630*/  LEA.HI.X.SX32 R39, R26, R3.reuse, 0x1, P0 ;  /* 0x000000031a277211 */ /* 0x080fe200000f0eff */
[----:B------:R1:W5:Y:S01]  /*0640*/  LDG.E.U16 R24, desc[UR6][R34.64] ;  /* 0x0000000622187981 */ /* 0x000362000c1e1500 */
[----:B------:R-:W-:Y:S01]  /*0650*/  LEA.HI.X.SX32 R41, R42, R3, 0x1, P1 ;  /* 0x000000032a297211 */ /* 0x000fe200008f0eff */
[C---:B0-----:R-:W-:Y:S01]  /*0660*/  IMAD R30, R15.reuse, 0x2, R28 ;  /* 0x000000020f1e7824 */ /* 0x041fe200078e021c */
[C---:B------:R-:W-:Y:S01]  /*0670*/  LEA R42, P0, R28.reuse, R5, 0x1 ;  /* 0x000000051c2a7211 */ /* 0x040fe200078008ff */
[----:B------:R0:W5:Y:S03]  /*0680*/  LDG.E.U16 R26, desc[UR6][R38.64] ;  /* 0x00000006261a7981 */ /* 0x000166000c1e1500 */
[----:B------:R-:W-:Y:S01]  /*0690*/  LEA.HI.X.SX32 R43, R28, R3, 0x1, P0 ;  /* 0x000000031c2b7211 */ /* 0x000fe200000f0eff */
[C---:B------:R-:W-:Y:S01]  /*06a0*/  IMAD R44, R15.reuse, 0x2, R30 ;  /* 0x000000020f2c7824 */ /* 0x040fe200078e021e */
[C---:B-1----:R-:W-:Y:S01]  /*06b0*/  LEA R32, P0, R30.reuse, R5, 0x1 ;  /* 0x000000051e207211 */ /* 0x042fe200078008ff */
[----:B------:R1:W5:Y:S03]  /*06c0*/  LDG.E.U16 R25, desc[UR6][R36.64] ;  /* 0x0000000624197981 */ /* 0x000366000c1e1500 */
[----:B------:R-:W-:Y:S01]  /*06d0*/  LEA.HI.X.SX32 R33, R30, R3, 0x1, P0 ;  /* 0x000000031e217211 */ /* 0x000fe200000f0eff */
[C---:B------:R-:W-:Y:S01]  /*06e0*/  IMAD R30, R15.reuse, 0x2, R44 ;  /* 0x000000020f1e7824 */ /* 0x040fe200078e022c */
[C---:B------:R-:W-:Y:S01]  /*06f0*/  LEA R34, P0, R44.reuse, R5, 0x1 ;  /* 0x000000052c227211 */ /* 0x040fe200078008ff */
[----:B------:R1:W5:Y:S02]  /*0700*/  LDG.E.U16 R27, desc[UR6][R40.64] ;  /* 0x00000006281b7981 */ /* 0x000364000c1e1500 */
        /* <DEDUP_REMOVED lines=8> */
[----:B-1----:R-:W-:-:S02]  /*0790*/  LEA R36, P1, R30, R5, 0x1 ;  /* 0x000000051e247211 */ /* 0x002fc400078208ff */
[----:B------:R-:W-:Y:S01]  /*07a0*/  LEA R40, P0, R44, R5, 0x1 ;  /* 0x000000052c287211 */ /* 0x000fe200078008ff */
        /* <DEDUP_REMOVED lines=43> */
[----:B------:R-:W5:Y:S02]  /*0a60*/  LDG.E.U16 R41, desc[UR6][R44.64] ;  /* 0x000000062c297981 */ /* 0x000f64000c1e1500 */
[----:B------:R-:W-:Y:S01]  /*0a70*/  IMAD R60, R15, 0x2, R56 ;  /* 0x000000020f3c7824 */ /* 0x000fe200078e0238 */
[----:B------:R-:W-:-:S03]  /*0a80*/  LEA.HI.X.SX32 R51, R58, R3, 0x1, P0 ;  /* 0x000000033a337211 */ /* 0x000fc600000f0eff */
[----:B------:R-:W-:-:S04]  /*0a90*/  IMAD R58, R15, 0x2, R60 ;  /* 0x000000020f3a7824 */ /* 0x000fc800078e023c */
[C---:B------:R-:W-:Y:S01]  /*0aa0*/  IMAD R62, R15.reuse, 0x2, R58 ;  /* 0x000000020f3e7824 */ /* 0x040fe200078e023a */
[-C--:B-1----:R-:W-:Y:S01]  /*0ab0*/  LEA R48, P1, R42, R5.reuse, 0x1 ;  /* 0x000000052a307211 */ /* 0x082fe200078208ff */
[----:B------:R-:W5:Y:S02]  /*0ac0*/  LDG.E.U16 R44, desc[UR6][R50.64] ;  /* 0x00000006322c7981 */ /* 0x000f64000c1e1500 */
[----:B------:R-:W-:Y:S01]  /*0ad0*/  IMAD R64, R15, 0x2, R62 ;  /* 0x000000020f407824 */ /* 0x000fe200078e023e */
[----:B------:R-:W-:-:S03]  /*0ae0*/  LEA R52, P0, R56, R5, 0x1 ;  /* 0x0000000538347211 */ /* 0x000fc600078008ff */
[C---:B------:R-:W-:Y:S01]  /*0af0*/  IMAD R66, R15.reuse, 0x2, R64 ;  /* 0x000000020f427824 */ /* 0x040fe200078e0240 */
[-C--:B------:R-:W-:Y:S02]  /*0b00*/  LEA.HI.X.SX32 R49, R42, R3.reuse, 0x1, P1 ;  /* 0x000000032a317211 */ /* 0x080fe400008f0eff */
[----:B------:R-:W-:Y:S01]  /*0b10*/  LEA.HI.X.SX32 R53, R56, R3, 0x1, P0 ;  /* 0x0000000338357211 */ /* 0x000fe200000f0eff */
[C---:B------:R-:W-:Y:S01]  /*0b20*/  IMAD R68, R15.reuse, 0x2, R66 ;  /* 0x000000020f447824 */ /* 0x040fe200078e0242 */
[-C--:B------:R-:W-:Y:S01]  /*0b30*/  LEA R54, P0, R60, R5.reuse, 0x1 ;  /* 0x000000053c367211 */ /* 0x080fe200078008ff */
[----:B------:R-:W5:Y:S01]  /*0b40*/  LDG.E.U16 R42, desc[UR6][R46.64] ;  /* 0x000000062e2a7981 */ /* 0x000f62000c1e1500 */
[----:B------:R-:W-:Y:S01]  /*0b50*/  LEA R56, P1, R58, R5, 0x1 ;  /* 0x000000053a387211 */ /* 0x000fe200078208ff */
[----:B------:R-:W-:Y:S01]  /*0b60*/  IMAD R70, R15, 0x2, R68 ;  /* 0x000000020f467824 */ /* 0x000fe200078e0244 */
[-C--:B------:R-:W-:Y:S01]  /*0b70*/  LEA.HI.X.SX32 R55, R60, R3.reuse, 0x1, P0 ;  /* 0x000000033c377211 */ /* 0x080fe200000f0eff */
[----:B------:R0:W5:Y:S01]  /*0b80*/  LDG.E.U16 R45, desc[UR6][R52.64] ;  /* 0x00000006342d7981 */ /* 0x000162000c1e1500 */
[----:B------:R-:W-:-:S02]  /*0b90*/  LEA.HI.X.SX32 R57, R58, R3, 0x1, P1 ;  /* 0x000000033a397211 */ /* 0x000fc400008f0eff */
[C---:B------:R-:W-:Y:S01]  /*0ba0*/  LEA R58, P0, R62.reuse, R5, 0x1 ;  /* 0x000000053e3a7211 */ /* 0x040fe200078008ff */
[----:B------:R-:W5:Y:S03]  /*0bb0*/  LDG.E.U16 R43, desc[UR6][R48.64] ;  /* 0x00000006302b7981 */ /* 0x000f66000c1e1500 */
[----:B------:R-:W-:Y:S01]  /*0bc0*/  LEA.HI.X.SX32 R59, R62, R3, 0x1, P0 ;  /* 0x000000033e3b7211 */ /* 0x000fe200000f0eff */
[----:B------:R1:W5:Y:S01]  /*0bd0*/  LDG.E.U16 R46, desc[UR6][R54.64] ;  /* 0x00000006362e7981 */ /* 0x000362000c1e1500 */
[C---:B------:R-:W-:Y:S01]  /*0be0*/  LEA R60, P0, R64.reuse, R5, 0x1 ;  /* 0x00000005403c7211 */ /* 0x040fe200078008ff */
[C---:B0-----:R-:W-:Y:S02]  /*0bf0*/  IMAD R52, R15.reuse, 0x2, R70 ;  /* 0x000000020f347824 */ /* 0x041fe400078e0246 */
[----:B------:R0:W5:Y:S01]  /*0c00*/  LDG.E.U16 R47, desc[UR6][R56.64] ;  /* 0x00000006382f7981 */ /* 0x000162000c1e1500 */
[----:B------:R-:W-:Y:S01]  /*0c10*/  LEA.HI.X.SX32 R61, R64, R3, 0x1, P0 ;  /* 0x00000003403d7211 */ /* 0x000fe200000f0eff */
[C---:B------:R-:W-:Y:S01]  /*0c20*/  IMAD R72, R15.reuse, 0x2, R52 ;  /* 0x000000020f487824 */ /* 0x040fe200078e0234 */
[-C--:B------:R-:W-:Y:S01]  /*0c30*/  LEA R62, P0, R66, R5.reuse, 0x1 ;  /* 0x00000005423e7211 */ /* 0x080fe200078008ff */
[----:B------:R0:W5:Y:S01]  /*0c40*/  LDG.E.U16 R48, desc[UR6][R58.64] ;  /* 0x000000063a307981 */ /* 0x000162000c1e1500 */
[----:B------:R-:W-:Y:S01]  /*0c50*/  LEA R64, P1, R68, R5, 0x1 ;  /* 0x0000000544407211 */ /* 0x000fe200078208ff */
[C---:B-1----:R-:W-:Y:S01]  /*0c60*/  IMAD R54, R15.reuse, 0x2, R72 ;  /* 0x000000020f367824 */ /* 0x042fe200078e0248 */
[-C--:B------:R-:W-:Y:S01]  /*0c70*/  LEA.HI.X.SX32 R63, R66, R3.reuse, 0x1, P0 ;  /* 0x00000003423f7211 */ /* 0x080fe200000f0eff */
[----:B------:R1:W5:Y:S01]  /*0c80*/  LDG.E.U16 R49, desc[UR6][R60.64] ;  /* 0x000000063c317981 */ /* 0x000362000c1e1500 */
[----:B------:R-:W-:Y:S01]  /*0c90*/  LEA.HI.X.SX32 R65, R68, R3, 0x1, P1 ;  /* 0x0000000344417211 */ /* 0x000fe200008f0eff */
[C---:B------:R-:W-:Y:S01]  /*0ca0*/  IMAD R68, R15.reuse, 0x2, R54 ;  /* 0x000000020f447824 */ /* 0x040fe200078e0236 */
[C---:B0-----:R-:W-:Y:S01]  /*0cb0*/  LEA R56, P0, R70.reuse, R5, 0x1 ;  /* 0x0000000546387211 */ /* 0x041fe200078008ff */
[----:B------:R0:W5:Y:S03]  /*0cc0*/  LDG.E.U16 R50, desc[UR6][R62.64] ;  /* 0x000000063e327981 */ /* 0x000166000c1e1500 */
[----:B------:R-:W-:Y:S01]  /*0cd0*/  LEA.HI.X.SX32 R57, R70, R3, 0x1, P0 ;  /* 0x0000000346397211 */ /* 0x000fe200000f0eff */
[C---:B------:R-:W-:Y:S01]  /*0ce0*/  IMAD R70, R15.reuse, 0x2, R68 ;  /* 0x000000020f467824 */ /* 0x040fe200078e0244 */
[----:B------:R0:W5:Y:S03]  /*0cf0*/  LDG.E.U16 R51, desc[UR6][R64.64] ;  /* 0x0000000640337981 */ /* 0x000166000c1e1500 */
[----:B------:R-:W-:-:S04]  /*0d00*/  IMAD R74, R15, 0x2, R70 ;  /* 0x000000020f4a7824 */ /* 0x000fc800078e0246 */
[----:B------:R-:W-:Y:S01]  /*0d10*/  IMAD R76, R15, 0x2, R74 ;  /* 0x000000020f4c7824 */ /* 0x000fe200078e024a */
[----:B------:R-:W-:-:S03]  /*0d20*/  LEA R58, P0, R52, R5, 0x1 ;  /* 0x00000005343a7211 */ /* 0x000fc600078008ff */
[----:B------:R-:W-:Y:S01]  /*0d30*/  IMAD R78, R15, 0x2, R76 ;  /* 0x000000020f4e7824 */ /* 0x000fe200078e024c */
[----:B------:R-:W-:-:S03]  /*0d40*/  LEA.HI.X.SX32 R59, R52, R3, 0x1, P0 ;  /* 0x00000003343b7211 */ /* 0x000fc600000f0eff */
[C---:B------:R-:W-:Y:S01]  /*0d50*/  IMAD R80, R15.reuse, 0x2, R78 ;  /* 0x000000020f507824 */ /* 0x040fe200078e024e */
[C---:B-1----:R-:W-:Y:S01]  /*0d60*/  LEA R60, P0, R72.reuse, R5, 0x1 ;  /* 0x00000005483c7211 */ /* 0x042fe200078008ff */
[----:B------:R-:W5:Y:S02]  /*0d70*/  LDG.E.U16 R53, desc[UR6][R58.64] ;  /* 0x000000063a357981 */ /* 0x000f64000c1e1500 */
[C---:B------:R-:W-:Y:S01]  /*0d80*/  IMAD R82, R15.reuse, 0x2, R80 ;  /* 0x000000020f527824 */ /* 0x040fe200078e0250 */
[----:B------:R-:W-:Y:S01]  /*0d90*/  LEA.HI.X.SX32 R61, R72, R3, 0x1, P0 ;  /* 0x00000003483d7211 */ /* 0x000fe200000f0eff */
[----:B------:R-:W5:Y:S01]  /*0da0*/  LDG.E.U16 R52, desc[UR6][R56.64] ;  /* 0x0000000638347981 */ /* 0x000f62000c1e1500 */
[-C--:B0-----:R-:W-:Y:S01]  /*0db0*/  LEA R62, P0, R68, R5.reuse, 0x1 ;  /* 0x00000005443e7211 */ /* 0x081fe200078008ff */
[C---:B------:R-:W-:Y:S01]  /*0dc0*/  IMAD R84, R15.reuse, 0x2, R82 ;  /* 0x000000020f547824 */ /* 0x040fe200078e0252 */
[----:B------:R-:W-:Y:S02]  /*0dd0*/  LEA R66, P1, R54, R5, 0x1 ;  /* 0x0000000536427211 */ /* 0x000fe400078208ff */
[----:B------:R-:W-:Y:S01]  /*0de0*/  LEA.HI.X.SX32 R63, R68, R3, 0x1, P0 ;  /* 0x00000003443f7211 */ /* 0x000fe200000f0eff */
[----:B------:R-:W-:Y:S01]  /*0df0*/  IMAD R86, R15, 0x2, R84 ;  /* 0x000000020f567824 */ /* 0x000fe200078e0254 */
[----:B------:R-:W-:-:S02]  /*0e00*/  LEA R64, P0, R70, R5, 0x1 ;  /* 0x0000000546407211 */ /* 0x000fc400078008ff */
[-C--:B------:R-:W-:Y:S01]  /*0e10*/  LEA.HI.X.SX32 R67, R54, R3.reuse, 0x1, P1 ;  /* 0x0000000336437211 */ /* 0x080fe200008f0eff */
[C---:B------:R-:W-:Y:S01]  /*0e20*/  IMAD R88, R15.reuse, 0x2, R86 ;  /* 0x000000020f587824 */ /* 0x040fe200078e0256 */
[----:B------:R-:W-:Y:S01]  /*0e30*/  LEA.HI.X.SX32 R65, R70, R3, 0x1, P0 ;  /* 0x0000000346417211 */ /* 0x000fe200000f0eff */
[----:B------:R-:W5:Y:S01]  /*0e40*/  LDG.E.U16 R54, desc[UR6][R60.64] ;  /* 0x000000063c367981 */ /* 0x000f62000c1e1500 */
[C---:B------:R-:W-:Y:S01]  /*0e50*/  LEA R68, P0, R74.reuse, R5, 0x1 ;  /* 0x000000054a447211 */ /* 0x040fe200078008ff */
[C---:B------:R-:W-:Y:S02]  /*0e60*/  IMAD R90, R15.reuse, 0x2, R88 ;  /* 0x000000020f5a7824 */ /* 0x040fe400078e0258 */
[----:B------:R0:W5:Y:S01]  /*0e70*/  LDG.E.U16 R55, desc[UR6][R66.64] ;  /* 0x0000000642377981 */ /* 0x000162000c1e1500 */
[----:B------:R-:W-:Y:S01]  /*0e80*/  LEA.HI.X.SX32 R69, R74, R3, 0x1, P0 ;  /* 0x000000034a457211 */ /* 0x000fe200000f0eff */
[C---:B------:R-:W-:Y:S01]  /*0e90*/  IMAD R92, R15.reuse, 0x2, R90 ;  /* 0x000000020f5c7824 */ /* 0x040fe200078e025a */
[-C--:B------:R-:W-:Y:S01]  /*0ea0*/  LEA R70, P1, R76, R5.reuse, 0x1 ;  /* 0x000000054c467211 */ /* 0x080fe200078208ff */
[----:B------:R-:W5:Y:S04]  /*0eb0*/  LDG.E.U16 R56, desc[UR6][R62.64] ;  /* 0x000000063e387981 */ /* 0x000f68000c1e1500 */
[----:B------:R-:W5:Y:S01]  /*0ec0*/  LDG.E.U16 R57, desc[UR6][R64.64] ;  /* 0x0000000640397981 */ /* 0x000f62000c1e1500 */
[----:B0-----:R-:W-:Y:S01]  /*0ed0*/  LEA R66, P0, R78, R5, 0x1 ;  /* 0x000000054e427211 */ /* 0x001fe200078008ff */
[----:B------:R-:W-:-:S02]  /*0ee0*/  IMAD R94, R15, 0x2, R92 ;  /* 0x000000020f5e7824 */ /* 0x000fc400078e025c */
[----:B------:R0:W5:Y:S01]  /*0ef0*/  LDG.E.U16 R58, desc[UR6][R68.64] ;  /* 0x00000006443a7981 */ /* 0x000162000c1e1500 */
[----:B------:R-:W-:Y:S02]  /*0f00*/  LEA.HI.X.SX32 R67, R78, R3, 0x1, P0 ;  /* 0x000000034e437211 */ /* 0x000fe400000f0eff */
[----:B------:R-:W-:Y:S02]  /*0f10*/  LEA R72, P0, R80, R5, 0x1 ;  /* 0x0000000550487211 */ /* 0x000fe400078008ff */
[-C--:B------:R-:W-:Y:S01]  /*0f20*/  LEA.HI.X.SX32 R71, R76, R3.reuse, 0x1, P1 ;  /* 0x000000034c477211 */ /* 0x080fe200008f0eff */
[----:B------:R-:W5:Y:S01]  /*0f30*/  LDG.E.U16 R60, desc[UR6][R66.64] ;  /* 0x00000006423c7981 */ /* 0x000f62000c1e1500 */
[----:B------:R-:W-:Y:S01]  /*0f40*/  LEA.HI.X.SX32 R73, R80, R3, 0x1, P0 ;  /* 0x0000000350497211 */ /* 0x000fe200000f0eff */
[C---:B------:R-:W-:Y:S01]  /*0f50*/  IMAD R80, R15.reuse, 0x2, R94 ;  /* 0x000000020f507824 */ /* 0x040fe200078e025e */
[-C--:B------:R-:W-:Y:S01]  /*0f60*/  LEA R74, P0, R82, R5.reuse, 0x1 ;  /* 0x00000005524a7211 */ /* 0x080fe200078008ff */
[----:B------:R1:W5:Y:S02]  /*0f70*/  LDG.E.U16 R59, desc[UR6][R70.64] ;  /* 0x00000006463b7981 */ /* 0x000364000c1e1500 */
[C---:B------:R-:W-:Y:S01]  /*0f80*/  IMAD R96, R15.reuse, 0x2, R80 ;  /* 0x000000020f607824 */ /* 0x040fe200078e0250 */
[----:B------:R-:W-:Y:S01]  /*0f90*/  LEA R76, P1, R84, R5, 0x1 ;  /* 0x00000005544c7211 */ /* 0x000fe200078208ff */
[----:B------:R2:W5:Y:S02]  /*0fa0*/  LDG.E.U16 R61, desc[UR6][R72.64] ;  /* 0x00000006483d7981 */ /* 0x000564000c1e1500 */
[----:B------:R-:W-:Y:S01]  /*0fb0*/  IMAD R98, R15, 0x2, R96 ;  /* 0x000000020f627824 */ /* 0x000fe200078e0260 */
[----:B------:R-:W-:-:S02]  /*0fc0*/  LEA.HI.X.SX32 R75, R82, R3, 0x1, P0 ;  /* 0x00000003524b7211 */ /* 0x000fc400000f0eff */
[----:B------:R-:W-:Y:S01]  /*0fd0*/  LEA.HI.X.SX32 R77, R84, R3, 0x1, P1 ;  /* 0x00000003544d7211 */ /* 0x000fe200008f0eff */
[C---:B------:R-:W-:Y:S01]  /*0fe0*/  IMAD R84, R15.reuse, 0x2, R98 ;  /* 0x000000020f547824 */ /* 0x040fe200078e0262 */
[C---:B0-----:R-:W-:Y:S01]  /*0ff0*/  LEA R68, P0, R86.reuse, R5, 0x1 ;  /* 0x0000000556447211 */ /* 0x041fe200078008ff */
[----:B------:R0:W5:Y:S03]  /*1000*/  LDG.E.U16 R62, desc[UR6][R74.64] ;  /* 0x000000064a3e7981 */ /* 0x000166000c1e1500 */
[----:B------:R-:W-:Y:S01]  /*1010*/  LEA.HI.X.SX32 R69, R86, R3, 0x1, P0 ;  /* 0x0000000356457211 */ /* 0x000fe200000f0eff */
[C---:B------:R-:W-:Y:S01]  /*1020*/  IMAD R86, R15.reuse, 0x2, R84 ;  /* 0x000000020f567824 */ /* 0x040fe200078e0254 */
[C---:B-1----:R-:W-:Y:S01]  /*1030*/  LEA R70, P0, R88.reuse, R5, 0x1 ;  /* 0x0000000558467211 */ /* 0x042fe200078008ff */
[----:B------:R1:W5:Y:S02]  /*1040*/  LDG.E.U16 R63, desc[UR6][R76.64] ;  /* 0x000000064c3f7981 */ /* 0x000364000c1e1500 */
[C---:B------:R-:W-:Y:S01]  /*1050*/  IMAD R100, R15.reuse, 0x2, R86 ;  /* 0x000000020f647824 */ /* 0x040fe200078e0256 */
[----:B------:R-:W-:Y:S01]  /*1060*/  LEA.HI.X.SX32 R71, R88, R3, 0x1, P0 ;  /* 0x0000000358477211 */ /* 0x000fe200000f0eff */
[----:B------:R-:W5:Y:S02]  /*1070*/  LDG.E.U16 R64, desc[UR6][R68.64] ;  /* 0x0000000644407981 */ /* 0x000f64000c1e1500 */
[C---:B------:R-:W-:Y:S01]  /*1080*/  IMAD R102, R15.reuse, 0x2, R100 ;  /* 0x000000020f667824 */ /* 0x040fe200078e0264 */
[C---:B--2---:R-:W-:Y:S01]  /*1090*/  LEA R72, P0, R90.reuse, R5, 0x1 ;  /* 0x000000055a487211 */ /* 0x044fe200078008ff */
[----:B------:R-:W2:Y:S02]  /*10a0*/  LDG.E.U16 R65, desc[UR6][R70.64] ;  /* 0x0000000646417981 */ /* 0x000ea4000c1e1500 */
[----:B------:R-:W-:Y:S01]  /*10b0*/  IMAD R104, R15, 0x2, R102 ;  /* 0x000000020f687824 */ /* 0x000fe200078e0266 */
[----:B------:R-:W-:-:S03]  /*10c0*/  LEA.HI.X.SX32 R73, R90, R3, 0x1, P0 ;  /* 0x000000035a497211 */ /* 0x000fc600000f0eff */
[C---:B------:R-:W-:Y:S01]  /*10d0*/  IMAD R90, R15.reuse, 0x2, R104 ;  /* 0x000000020f5a7824 */ /* 0x040fe200078e0268 */
[C---:B0-----:R-:W-:Y:S01]  /*10e0*/  LEA R74, P0, R94.reuse, R5, 0x1 ;  /* 0x000000055e4a7211 */ /* 0x041fe200078008ff */
[----:B------:R-:W2:Y:S02]  /*10f0*/  LDG.E.U16 R66, desc[UR6][R72.64] ;  /* 0x0000000648427981 */ /* 0x000ea4000c1e1500 */
[----:B------:R-:W-:Y:S01]  /*1100*/  IMAD R106, R15, 0x2, R90 ;  /* 0x000000020f6a7824 */ /* 0x000fe200078e025a */
[----:B------:R-:W-:-:S03]  /*1110*/  LEA.HI.X.SX32 R75, R94, R3, 0x1, P0 ;  /* 0x000000035e4b7211 */ /* 0x000fc600000f0eff */
[C---:B------:R-:W-:Y:S01]  /*1120*/  IMAD R94, R15.reuse, 0x2, R106 ;  /* 0x000000020f5e7824 */ /* 0x040fe200078e026a */
[-C--:B-1----:R-:W-:Y:S01]  /*1130*/  LEA R76, P0, R80, R5.reuse, 0x1 ;  /* 0x00000005504c7211 */ /* 0x082fe200078008ff */
[----:B------:R-:W2:Y:S02]  /*1140*/  LDG.E.U16 R68, desc[UR6][R74.64] ;  /* 0x000000064a447981 */ /* 0x000ea4000c1e1500 */
[C---:B------:R-:W-:Y:S01]  /*1150*/  IMAD R108, R15.reuse, 0x2, R94 ;  /* 0x000000020f6c7824 */ /* 0x040fe200078e025e */
[----:B------:R-:W-:Y:S02]  /*1160*/  LEA R78, P1, R92, R5, 0x1 ;  /* 0x000000055c4e7211 */ /* 0x000fe400078208ff */
[----:B------:R-:W-:Y:S01]  /*1170*/  LEA.HI.X.SX32 R77, R80, R3, 0x1, P0 ;  /* 0x00000003504d7211 */ /* 0x000fe200000f0eff */
[----:B------:R-:W-:Y:S01]  /*1180*/  IMAD R110, R15, 0x2, R108 ;  /* 0x000000020f6e7824 */ /* 0x000fe200078e026c */
[----:B------:R-:W-:Y:S02]  /*1190*/  LEA R80, P0, R96, R5, 0x1 ;  /* 0x0000000560507211 */ /* 0x000fe400078008ff */
[----:B------:R-:W-:Y:S01]  /*11a0*/  LEA.HI.X.SX32 R79, R92, R3, 0x1, P1 ;  /* 0x000000035c4f7211 */ /* 0x000fe200008f0eff */
[----:B------:R-:W2:Y:S01]  /*11b0*/  LDG.E.U16 R69, desc[UR6][R76.64] ;  /* 0x000000064c457981 */ /* 0x000ea2000c1e1500 */
[----:B------:R-:W-:-:S02]  /*11c0*/  LEA R82, P1, R98, R5, 0x1 ;  /* 0x0000000562527211 */ /* 0x000fc400078208ff */
[-C--:B------:R-:W-:Y:S01]  /*11d0*/  LEA.HI.X.SX32 R81, R96, R3.reuse, 0x1, P0 ;  /* 0x0000000360517211 */ /* 0x080fe200000f0eff */
[C---:B------:R-:W-:Y:S01]  /*11e0*/  IMAD R96, R15.reuse, 0x2, R110 ;  /* 0x000000020f607824 */ /* 0x040fe200078e026e */
[----:B------:R-:W-:Y:S01]  /*11f0*/  LEA.HI.X.SX32 R83, R98, R3, 0x1, P1 ;  /* 0x0000000362537211 */ /* 0x000fe200008f0eff */
[----:B------:R0:W2:Y:S02]  /*1200*/  LDG.E.U16 R67, desc[UR6][R78.64] ;  /* 0x000000064e437981 */ /* 0x0000a4000c1e1500 */
[C---:B------:R-:W-:Y:S01]  /*1210*/  IMAD R98, R15.reuse, 0x2, R96 ;  /* 0x000000020f627824 */ /* 0x040fe200078e0260 */
[-C--:B------:R-:W-:Y:S01]  /*1220*/  LEA R88, P1, R102, R5.reuse, 0x1 ;  /* 0x0000000566587211 */ /* 0x080fe200078208ff */
[----:B------:R1:W2:Y:S02]  /*1230*/  LDG.E.U16 R70, desc[UR6][R80.64] ;  /* 0x0000000650467981 */ /* 0x0002a4000c1e1500 */
[C---:B------:R-:W-:Y:S02]  /*1240*/  IMAD R112, R15.reuse, 0x2, R98 ;  /* 0x000000020f707824 */ /* 0x040fe400078e0262 */
[----:B------:R3:W2:Y:S01]  /*1250*/  LDG.E.U16 R71, desc[UR6][R82.64] ;  /* 0x0000000652477981 */ /* 0x0006a2000c1e1500 */
[----:B0-----:R-:W-:Y:S01]  /*1260*/  LEA R78, P0, R84, R5, 0x1 ;  /* 0x00000005544e7211 */ /* 0x001fe200078008ff */
[----:B------:R-:W-:-:S03]  /*1270*/  IMAD R114, R15, 0x2, R112 ;  /* 0x000000020f727824 */ /* 0x000fc600078e0270 */
[----:B------:R-:W-:Y:S02]  /*1280*/  LEA.HI.X.SX32 R79, R84, R3, 0x1, P0 ;  /* 0x00000003544f7211 */ /* 0x000fe400000f0eff */
[----:B------:R-:W-:Y:S01]  /*1290*/  LEA R84, P0, R86, R5, 0x1 ;  /* 0x0000000556547211 */ /* 0x000fe200078008ff */
[C---:B------:R-:W-:Y:S01]  /*12a0*/  IMAD R116, R15.reuse, 0x2, R114 ;  /* 0x000000020f747824 */ /* 0x040fe200078e0272 */
[-C--:B------:R-:W-:Y:S01]  /*12b0*/  LEA.HI.X.SX32 R89, R102, R3.reuse, 0x1, P1 ;  /* 0x0000000366597211 */ /* 0x080fe200008f0eff */
[----:B------:R-:W2:Y:S01]  /*12c0*/  LDG.E.U16 R72, desc[UR6][R78.64] ;  /* 0x000000064e487981 */ /* 0x000ea2000c1e1500 */
[----:B------:R-:W-:Y:S02]  /*12d0*/  LEA.HI.X.SX32 R85, R86, R3, 0x1, P0 ;  /* 0x0000000356557211 */ /* 0x000fe400000f0eff */
[C---:B------:R-:W-:Y:S01]  /*12e0*/  LEA R86, P0, R100.reuse, R5, 0x1 ;  /* 0x0000000564567211 */ /* 0x040fe200078008ff */
[----:B------:R-:W2:Y:S03]  /*12f0*/  LDG.E.U16 R75, desc[UR6][R88.64] ;  /* 0x00000006584b7981 */ /* 0x000ea6000c1e1500 */
[----:B------:R-:W-:Y:S01]  /*1300*/  LEA.HI.X.SX32 R87, R100, R3, 0x1, P0 ;  /* 0x0000000364577211 */ /* 0x000fe200000f0eff */
[C---:B------:R-:W-:Y:S01]  /*1310*/  IMAD R100, R15.reuse, 0x2, R116 ;  /* 0x000000020f647824 */ /* 0x040fe200078e0274 */
[C---:B-1----:R-:W-:Y:S01]  /*1320*/  LEA R80, P0, R104.reuse, R5, 0x1 ;  /* 0x0000000568507211 */ /* 0x042fe200078008ff */
[----:B------:R-:W2:Y:S02]  /*1330*/  LDG.E.U16 R73, desc[UR6][R84.64] ;  /* 0x0000000654497981 */ /* 0x000ea4000c1e1500 */
[C---:B------:R-:W-:Y:S01]  /*1340*/  IMAD R102, R15.reuse, 0x2, R100 ;  /* 0x000000020f667824 */ /* 0x040fe200078e0264 */
[----:B------:R-:W-:Y:S01]  /*1350*/  LEA.HI.X.SX32 R81, R104, R3, 0x1, P0 ;  /* 0x0000000368517211 */ /* 0x000fe200000f0eff */
[----:B------:R0:W2:Y:S02]  /*1360*/  LDG.E.U16 R74, desc[UR6][R86.64] ;  /* 0x00000006564a7981 */ /* 0x0000a4000c1e1500 */
[C---:B------:R-:W-:Y:S01]  /*1370*/  IMAD R104, R15.reuse, 0x2, R102 ;  /* 0x000000020f687824 */ /* 0x040fe200078e0266 */
[----:B---3--:R-:W-:Y:S01]  /*1380*/  LEA R82, P0, R90, R5, 0x1 ;  /* 0x000000055a527211 */ /* 0x008fe200078008ff */
[----:B------:R1:W3:Y:S02]  /*1390*/  LDG.E.U16 R76, desc[UR6][R80.64] ;  /* 0x00000006504c7981 */ /* 0x0002e4000c1e1500 */
[----:B------:R-:W-:-:S04]  /*13a0*/  IMAD R118, R15, 0x2, R104 ;  /* 0x000000020f767824 */ /* 0x000fc800078e0268 */
[----:B------:R-:W-:-:S04]  /*13b0*/  IMAD R120, R15, 0x2, R118 ;  /* 0x000000020f787824 */ /* 0x000fc800078e0276 */
[----:B------:R-:W-:-:S04]  /*13c0*/  IMAD R122, R15, 0x2, R120 ;  /* 0x000000020f7a7824 */ /* 0x000fc800078e0278 */
[----:B------:R-:W-:-:S04]  /*13d0*/  IMAD R124, R15, 0x2, R122 ;  /* 0x000000020f7c7824 */ /* 0x000fc800078e027a */
[----:B------:R-:W-:-:S04]  /*13e0*/  IMAD R126, R15, 0x2, R124 ;  /* 0x000000020f7e7824 */ /* 0x000fc800078e027c */
[----:B------:R-:W-:Y:S01]  /*13f0*/  IMAD R128, R15, 0x2, R126 ;  /* 0x000000020f807824 */ /* 0x000fe200078e027e */
[----:B------:R-:W-:-:S03]  /*1400*/  LEA.HI.X.SX32 R83, R90, R3, 0x1, P0 ;  /* 0x000000035a537211 */ /* 0x000fc600000f0eff */
[C---:B------:R-:W-:Y:S01]  /*1410*/  IMAD R130, R15.reuse, 0x2, R128 ;  /* 0x000000020f827824 */ /* 0x040fe200078e0280 */
[C---:B------:R-:W-:Y:S01]  /*1420*/  LEA R90, P0, R106.reuse, R5, 0x1 ;  /* 0x000000056a5a7211 */ /* 0x040fe200078008ff */
[----:B------:R4:W3:Y:S02]  /*1430*/  LDG.E.U16 R77, desc[UR6][R82.64] ;  /* 0x00000006524d7981 */ /* 0x0008e4000c1e1500 */
[C---:B------:R-:W-:Y:S01]  /*1440*/  IMAD R132, R15.reuse, 0x2, R130 ;  /* 0x000000020f847824 */ /* 0x040fe200078e0282 */
[----:B------:R-:W-:Y:S02]  /*1450*/  LEA.HI.X.SX32 R91, R106, R3, 0x1, P0 ;  /* 0x000000036a5b7211 */ /* 0x000fe400000f0eff */
[C---:B0-----:R-:W-:Y:S01]  /*1460*/  LEA R86, P0, R108.reuse, R5, 0x1 ;  /* 0x000000056c567211 */ /* 0x041fe200078008ff */
[C---:B------:R-:W-:Y:S02]  /*1470*/  IMAD R134, R15.reuse, 0x2, R132 ;  /* 0x000000020f867824 */ /* 0x040fe400078e0284 */
[----:B------:R0:W3:Y:S01]  /*1480*/  LDG.E.U16 R78, desc[UR6][R90.64] ;  /* 0x000000065a4e7981 */ /* 0x0000e2000c1e1500 */
[----:B------:R-:W-:Y:S01]  /*1490*/  LEA.HI.X.SX32 R87, R108, R3, 0x1, P0 ;  /* 0x000000036c577211 */ /* 0x000fe200000f0eff */
[----:B------:R-:W-:Y:S01]  /*14a0*/  IMAD R136, R15, 0x2, R134 ;  /* 0x000000020f887824 */ /* 0x000fe200078e0286 */
[----:B-1----:R-:W-:-:S03]  /*14b0*/  LEA R80, P0, R110, R5, 0x1 ;  /* 0x000000056e507211 */ /* 0x002fc600078008ff */
[C---:B------:R-:W-:Y:S01]  /*14c0*/  IMAD R138, R15.reuse, 0x2, R136 ;  /* 0x000000020f8a7824 */ /* 0x040fe200078e0288 */
[----:B------:R-:W-:Y:S01]  /*14d0*/  LEA.HI.X.SX32 R81, R110, R3, 0x1, P0 ;  /* 0x000000036e517211 */ /* 0x000fe200000f0eff */
[----:B------:R1:W3:Y:S01]  /*14e0*/  LDG.E.U16 R84, desc[UR6][R86.64] ;  /* 0x0000000656547981 */ /* 0x0002e2000c1e1500 */
[-C--:B----4-:R-:W-:Y:S01]  /*14f0*/  LEA R82, P0, R96, R5.reuse, 0x1 ;  /* 0x0000000560527211 */ /* 0x090fe200078008ff */
[C---:B------:R-:W-:Y:S01]  /*1500*/  IMAD R140, R15.reuse, 0x2, R138 ;  /* 0x000000020f8c7824 */ /* 0x040fe200078e028a */
[----:B------:R-:W-:Y:S01]  /*1510*/  LEA R92, P1, R94, R5, 0x1 ;  /* 0x000000055e5c7211 */ /* 0x000fe200078208ff */
[----:B------:R4:W3:Y:S01]  /*1520*/  LDG.E.U16 R85, desc[UR6][R80.64] ;  /* 0x0000000650557981 */ /* 0x0008e2000c1e1500 */
[----:B------:R-:W-:Y:S02]  /*1530*/  LEA.HI.X.SX32 R83, R96, R3, 0x1, P0 ;  /* 0x0000000360537211 */ /* 0x000fe400000f0eff */
[----:B0-----:R-:W-:Y:S01]  /*1540*/  LEA R90, P0, R112, R5, 0x1 ;  /* 0x00000005705a7211 */ /* 0x001fe200078008ff */
[----:B------:R-:W-:-:S03]  /*1550*/  IMAD R108, R15, 0x2, R140 ;  /* 0x000000020f6c7824 */ /* 0x000fc600078e028c */
[----:B------:R-:W-:Y:S01]  /*1560*/  LEA.HI.X.SX32 R91, R112, R3, 0x1, P0 ;  /* 0x00000003705b7211 */ /* 0x000fe200000f0eff */
[C---:B------:R-:W-:Y:S01]  /*1570*/  IMAD R142, R15.reuse, 0x2, R108 ;  /* 0x000000020f8e7824 */ /* 0x040fe200078e026c */
[----:B-1----:R-:W-:Y:S02]  /*1580*/  LEA R86, P0, R114, R5, 0x1 ;  /* 0x0000000572567211 */ /* 0x002fe400078008ff */
[-C--:B------:R-:W-:Y:S01]  /*1590*/  LEA.HI.X.SX32 R93, R94, R3.reuse, 0x1, P1 ;  /* 0x000000035e5d7211 */ /* 0x080fe200008f0eff */
[C---:B------:R-:W-:Y:S01]  /*15a0*/  IMAD R144, R15.reuse, 0x2, R142 ;  /* 0x000000020f907824 */ /* 0x040fe200078e028e */
[----:B------:R-:W-:Y:S01]  /*15b0*/  LEA.HI.X.SX32 R87, R114, R3, 0x1, P0 ;  /* 0x0000000372577211 */ /* 0x000fe200000f0eff */
[----:B------:R0:W3:Y:S01]  /*15c0*/  LDG.E.U16 R94, desc[UR6][R82.64] ;  /* 0x00000006525e7981 */ /* 0x0000e2000c1e1500 */
[-C--:B------:R-:W-:Y:S02]  /*15d0*/  LEA R88, P1, R98, R5.reuse, 0x1 ;  /* 0x0000000562587211 */ /* 0x080fe400078208ff */
[----:B----4-:R-:W-:Y:S01]  /*15e0*/  LEA R80, P0, R116, R5, 0x1 ;  /* 0x0000000574507211 */ /* 0x010fe200078008ff */
[----:B------:R-:W-:Y:S01]  /*15f0*/  IMAD R146, R15, 0x2, R144 ;  /* 0x000000020f927824 */ /* 0x000fe200078e0290 */
[-C--:B------:R-:W-:Y:S01]  /*1600*/  LEA.HI.X.SX32 R89, R98, R3.reuse, 0x1, P1 ;  /* 0x0000000362597211 */ /* 0x080fe200008f0eff */
[----:B------:R1:W4:Y:S01]  /*1610*/  LDG.E.U16 R79, desc[UR6][R92.64] ;  /* 0x000000065c4f7981 */ /* 0x000322000c1e1500 */
[----:B------:R-:W-:-:S02]  /*1620*/  LEA.HI.X.SX32 R81, R116, R3, 0x1, P0 ;  /* 0x0000000374517211 */ /* 0x000fc400000f0eff */
[C---:B0-----:R-:W-:Y:S01]  /*1630*/  LEA R82, P0, R102.reuse, R5, 0x1 ;  /* 0x0000000566527211 */ /* 0x041fe200078008ff */
[C---:B------:R-:W-:Y:S01]  /*1640*/  IMAD R112, R15.reuse, 0x2, R146 ;  /* 0x000000020f707824 */ /* 0x040fe200078e0292 */
[----:B------:R0:W3:Y:S02]  /*1650*/  LDG.E.U16 R95, desc[UR6][R88.64] ;  /* 0x00000006585f7981 */ /* 0x0000e4000c1e1500 */
[----:B------:R-:W-:Y:S01]  /*1660*/  LEA.HI.X.SX32 R83, R102, R3, 0x1, P0 ;  /* 0x0000000366537211 */ /* 0x000fe200000f0eff */
[C---:B------:R-:W-:Y:S01]  /*1670*/  IMAD R148, R15.reuse, 0x2, R112 ;  /* 0x000000020f947824 */ /* 0x040fe200078e0270 */
[-C--:B-1----:R-:W-:Y:S01]  /*1680*/  LEA R92, P1, R100, R5.reuse, 0x1 ;  /* 0x00000005645c7211 */ /* 0x082fe200078208ff */
[----:B------:R1:W3:Y:S04]  /*1690*/  LDG.E.U16 R99, desc[UR6][R86.64] ;  /* 0x0000000656637981 */ /* 0x0002e8000c1e1500 */
[----:B------:R1:W3:Y:S01]  /*16a0*/  LDG.E.U16 R98, desc[UR6][R90.64] ;  /* 0x000000065a627981 */ /* 0x0002e2000c1e1500 */
[----:B0-----:R-:W-:Y:S01]  /*16b0*/  LEA R88, P0, R104, R5, 0x1 ;  /* 0x0000000568587211 */ /* 0x001fe200078008ff */
[----:B------:R-:W-:-:S03]  /*16c0*/  IMAD R150, R15, 0x2, R148 ;  /* 0x000000020f967824 */ /* 0x000fc600078e0294 */
[----:B------:R-:W-:Y:S02]  /*16d0*/  LEA.HI.X.SX32 R89, R104, R3, 0x1, P0 ;  /* 0x0000000368597211 */ /* 0x000fe400000f0eff */
[----:B-1----:R-:W-:Y:S01]  /*16e0*/  LEA R86, P0, R118, R5, 0x1 ;  /* 0x0000000576567211 */ /* 0x002fe200078008ff */
[----:B------:R-:W3:Y:S01]  /*16f0*/  LDG.E.U16 R104, desc[UR6][R82.64] ;  /* 0x0000000652687981 */ /* 0x000ee2000c1e1500 */
[----:B------:R-:W-:Y:S02]  /*1700*/  LEA.HI.X.SX32 R93, R100, R3, 0x1, P1 ;  /* 0x00000003645d7211 */ /* 0x000fe400008f0eff */
[----:B------:R-:W-:Y:S01]  /*1710*/  LEA R90, P1, R120, R5, 0x1 ;  /* 0x00000005785a7211 */ /* 0x000fe200078208ff */
[----:B------:R0:W3:Y:S01]  /*1720*/  LDG.E.U16 R100, desc[UR6][R80.64] ;  /* 0x0000000650647981 */ /* 0x0000e2000c1e1500 */
[-C--:B------:R-:W-:Y:S01]  /*1730*/  LEA.HI.X.SX32 R87, R118, R3.reuse, 0x1, P0 ;  /* 0x0000000376577211 */ /* 0x080fe200000f0eff */
[C---:B------:R-:W-:Y:S01]  /*1740*/  IMAD R118, R15.reuse, 0x2, R150 ;  /* 0x000000020f767824 */ /* 0x040fe200078e0296 */
[----:B------:R-:W-:Y:S01]  /*1750*/  LEA.HI.X.SX32 R91, R120, R3, 0x1, P1 ;  /* 0x00000003785b7211 */ /* 0x000fe200008f0eff */
[----:B------:R1:W3:Y:S02]  /*1760*/  LDG.E.U16 R105, desc[UR6][R88.64] ;  /* 0x0000000658697981 */ /* 0x0002e4000c1e1500 */
[----:B------:R-:W-:-:S02]  /*1770*/  IMAD R120, R15, 0x2, R118 ;  /* 0x000000020f787824 */ /* 0x000fc400078e0276 */
[----:B------:R1:W3:Y:S01]  /*1780*/  LDG.E.U16 R101, desc[UR6][R92.64] ;  /* 0x000000065c657981 */ /* 0x0002e2000c1e1500 */
[----:B0-----:R-:W-:-:S03]  /*1790*/  LEA R80, P0, R122, R5, 0x1 ;  /* 0x000000057a507211 */ /* 0x001fc600078008ff */
[----:B------:R0:W3:Y:S01]  /*17a0*/  LDG.E.U16 R106, desc[UR6][R86.64] ;  /* 0x00000006566a7981 */ /* 0x0000e2000c1e1500 */
[----:B------:R-:W-:Y:S01]  /*17b0*/  LEA.HI.X.SX32 R81, R122, R3, 0x1, P0 ;  /* 0x000000037a517211 */ /* 0x000fe200000f0eff */
[C---:B------:R-:W-:Y:S01]  /*17c0*/  IMAD R122, R15.reuse, 0x2, R120 ;  /* 0x000000020f7a7824 */ /* 0x040fe200078e0278 */
[C---:B------:R-:W-:Y:S01]  /*17d0*/  LEA R82, P0, R124.reuse, R5, 0x1 ;  /* 0x000000057c527211 */ /* 0x040fe200078008ff */
[----:B------:R0:W3:Y:S03]  /*17e0*/  LDG.E.U16 R107, desc[UR6][R90.64] ;  /* 0x000000065a6b7981 */ /* 0x0000e6000c1e1500 */
[----:B------:R-:W-:Y:S01]  /*17f0*/  LEA.HI.X.SX32 R83, R124, R3, 0x1, P0 ;  /* 0x000000037c537211 */ /* 0x000fe200000f0eff */
[C---:B------:R-:W-:Y:S01]  /*1800*/  IMAD R124, R15.reuse, 0x2, R122 ;  /* 0x000000020f7c7824 */ /* 0x040fe200078e027a */
[-C--:B-1----:R-:W-:Y:S01]  /*1810*/  LEA R88, P0, R126, R5.reuse, 0x1 ;  /* 0x000000057e587211 */ /* 0x082fe200078008ff */
[----:B------:R-:W3:Y:S02]  /*1820*/  LDG.E.U16 R109, desc[UR6][R80.64] ;  /* 0x00000006506d7981 */ /* 0x000ee4000c1e1500 */
[C---:B------:R-:W-:Y:S01]  /*1830*/  IMAD R152, R15.reuse, 0x2, R124 ;  /* 0x000000020f987824 */ /* 0x040fe200078e027c */
[----:B------:R-:W-:Y:S01]  /*1840*/  LEA R92, P1, R128, R5, 0x1 ;  /* 0x00000005805c7211 */ /* 0x000fe200078208ff */
[----:B------:R1:W3:Y:S01]  /*1850*/  LDG.E.U16 R110, desc[UR6][R82.64] ;  /* 0x00000006526e7981 */ /* 0x0002e2000c1e1500 */
[-C--:B------:R-:W-:Y:S01]  /*1860*/  LEA.HI.X.SX32 R89, R126, R3.reuse, 0x1, P0 ;  /* 0x000000037e597211 */ /* 0x080fe200000f0eff */
[----:B------:R-:W-:Y:S01]  /*1870*/  IMAD R126, R15, 0x2, R152 ;  /* 0x000000020f7e7824 */ /* 0x000fe200078e0298 */
[----:B------:R-:W-:-:S02]  /*1880*/  LEA.HI.X.SX32 R93, R128, R3, 0x1, P1 ;  /* 0x00000003805d7211 */ /* 0x000fc400008f0eff */
[-C--:B------:R-:W-:Y:S01]  /*1890*/  LEA R96, P0, R130, R5.reuse, 0x1 ;  /* 0x0000000582607211 */ /* 0x080fe200078008ff */
[C---:B------:R-:W-:Y:S01]  /*18a0*/  IMAD R128, R15.reuse, 0x2, R126 ;  /* 0x000000020f807824 */ /* 0x040fe200078e027e */
[----:B------:R-:W-:Y:S01]  /*18b0*/  LEA R116, P1, R134, R5, 0x1 ;  /* 0x0000000586747211 */ /* 0x000fe200078208ff */
[----:B------:R-:W3:Y:S01]  /*18c0*/  LDG.E.U16 R111, desc[UR6][R88.64] ;  /* 0x00000006586f7981 */ /* 0x000ee2000c1e1500 */
[----:B------:R-:W-:Y:S01]  /*18d0*/  LEA.HI.X.SX32 R97, R130, R3, 0x1, P0 ;  /* 0x0000000382617211 */ /* 0x000fe200000f0eff */
[C---:B------:R-:W-:Y:S01]  /*18e0*/  IMAD R130, R15.reuse, 0x2, R128 ;  /* 0x000000020f827824 */ /* 0x040fe200078e0280 */
[C---:B------:R-:W-:Y:S01]  /*18f0*/  LEA R102, P0, R132.reuse, R5, 0x1 ;  /* 0x0000000584667211 */ /* 0x040fe200078008ff */
[----:B------:R-:W3:Y:S02]  /*1900*/  LDG.E.U16 R113, desc[UR6][R92.64] ;  /* 0x000000065c717981 */ /* 0x000ee4000c1e1500 */
[C---:B------:R-:W-:Y:S01]  /*1910*/  IMAD R154, R15.reuse, 0x2, R130 ;  /* 0x000000020f9a7824 */ /* 0x040fe200078e0282 */
[-C--:B------:R-:W-:Y:S01]  /*1920*/  LEA.HI.X.SX32 R103, R132, R3.reuse, 0x1, P0 ;  /* 0x0000000384677211 */ /* 0x080fe200000f0eff */
[----:B------:R1:W3:Y:S02]  /*1930*/  LDG.E.U16 R114, desc[UR6][R96.64] ;  /* 0x0000000660727981 */ /* 0x0002e4000c1e1500 */
[C---:B------:R-:W-:Y:S01]  /*1940*/  IMAD R132, R15.reuse, 0x2, R154 ;  /* 0x000000020f847824 */ /* 0x040fe200078e029a */
[----:B------:R-:W-:Y:S01]  /*1950*/  LEA.HI.X.SX32 R117, R134, R3, 0x1, P1 ;  /* 0x0000000386757211 */ /* 0x000fe200008f0eff */
[----:B------:R1:W3:Y:S01]  /*1960*/  LDG.E.U16 R115, desc[UR6][R102.64] ;  /* 0x0000000666737981 */ /* 0x0002e2000c1e1500 */
[----:B0-----:R-:W-:Y:S01]  /*1970*/  LEA R86, P0, R136, R5, 0x1 ;  /* 0x0000000588567211 */ /* 0x001fe200078008ff */
[----:B------:R-:W-:-:S03]  /*1980*/  IMAD R134, R15, 0x2, R132 ;  /* 0x000000020f867824 */ /* 0x000fc600078e0284 */
[----:B------:R-:W-:Y:S01]  /*1990*/  LEA.HI.X.SX32 R87, R136, R3, 0x1, P0 ;  /* 0x0000000388577211 */ /* 0x000fe200000f0eff */
[C---:B------:R-:W-:Y:S01]  /*19a0*/  IMAD R136, R15.reuse, 0x2, R134 ;  /* 0x000000020f887824 */ /* 0x040fe200078e0286 */
[C---:B------:R-:W-:Y:S01]  /*19b0*/  LEA R90, P0, R138.reuse, R5, 0x1 ;  /* 0x000000058a5a7211 */ /* 0x040fe200078008ff */
[----:B------:R0:W3:Y:S02]  /*19c0*/  LDG.E.U16 R117, desc[UR6][R116.64] ;  /* 0x0000000674757981 */ /* 0x0000e4000c1e1500 */
[C---:B------:R-:W-:Y:S01]  /*19d0*/  IMAD R156, R15.reuse, 0x2, R136 ;  /* 0x000000020f9c7824 */ /* 0x040fe200078e0288 */
[----:B------:R-:W-:Y:S01]  /*19e0*/  LEA.HI.X.SX32 R91, R138, R3, 0x1, P0 ;  /* 0x000000038a5b7211 */ /* 0x000fe200000f0eff */
[----:B------:R0:W3:Y:S02]  /*19f0*/  LDG.E.U16 R119, desc[UR6][R86.64] ;  /* 0x0000000656777981 */ /* 0x0000e4000c1e1500 */
[C---:B------:R-:W-:Y:S01]  /*1a00*/  IMAD R138, R15.reuse, 0x2, R156 ;  /* 0x000000020f8a7824 */ /* 0x040fe200078e029c */
[-C--:B-1----:R-:W-:Y:S01]  /*1a10*/  LEA R82, P0, R142, R5.reuse, 0x1 ;  /* 0x000000058e527211 */ /* 0x082fe200078008ff */
[----:B------:R1:W3:Y:S02]  /*1a20*/  LDG.E.U16 R121, desc[UR6][R90.64] ;  /* 0x000000065a797981 */ /* 0x0002e4000c1e1500 */
[----:B------:R-:W-:Y:S01]  /*1a30*/  IMAD R96, R15, 0x2, R138 ;  /* 0x000000020f607824 */ /* 0x000fe200078e028a */
[----:B------:R-:W-:-:S03]  /*1a40*/  LEA R80, P1, R140, R5, 0x1 ;  /* 0x000000058c507211 */ /* 0x000fc600078208ff */
[C---:B------:R-:W-:Y:S01]  /*1a50*/  IMAD R102, R15.reuse, 0x2, R96 ;  /* 0x000000020f667824 */ /* 0x040fe200078e0260 */
[----:B------:R-:W-:Y:S02]  /*1a60*/  LEA.HI.X.SX32 R83, R142, R3, 0x1, P0 ;  /* 0x000000038e537211 */ /* 0x000fe400000f0eff */
[----:B------:R-:W-:Y:S01]  /*1a70*/  LEA R88, P0, R148, R5, 0x1 ;  /* 0x0000000594587211 */ /* 0x000fe200078008ff */
[C---:B0-----:R-:W-:Y:S01]  /*1a80*/  IMAD R116, R15.reuse, 0x2, R102 ;  /* 0x000000020f747824 */ /* 0x041fe200078e0266 */
[----:B------:R-:W-:Y:S01]  /*1a90*/  LEA.HI.X.SX32 R81, R140, R3, 0x1, P1 ;  /* 0x000000038c517211 */ /* 0x000fe200008f0eff */
[----:B------:R-:W3:Y:S01]  /*1aa0*/  LDG.E.U16 R125, desc[UR6][R82.64] ;  /* 0x00000006527d7981 */ /* 0x000ee2000c1e1500 */
[----:B------:R-:W-:Y:S01]  /*1ab0*/  LEA R86, P1, R122, R5, 0x1 ;  /* 0x000000057a567211 */ /* 0x000fe200078208ff */
[----:B------:R-:W-:Y:S01]  /*1ac0*/  IMAD R140, R15, 0x2, R116 ;  /* 0x000000020f8c7824 */ /* 0x000fe200078e0274 */
[----:B------:R-:W-:Y:S01]  /*1ad0*/  LEA.HI.X.SX32 R89, R148, R3, 0x1, P0 ;  /* 0x0000000394597211 */ /* 0x000fe200000f0eff */
[----:B------:R0:W3:Y:S01]  /*1ae0*/  LDG.E.U16 R123, desc[UR6][R80.64] ;  /* 0x00000006507b7981 */ /* 0x0000e2000c1e1500 */
[----:B-1----:R-:W-:-:S02]  /*1af0*/  LEA R90, P0, R128, R5, 0x1 ;  /* 0x00000005805a7211 */ /* 0x002fc400078008ff */
[-C--:B------:R-:W-:Y:S01]  /*1b00*/  LEA.HI.X.SX32 R87, R122, R3.reuse, 0x1, P1 ;  /* 0x000000037a577211 */ /* 0x080fe200008f0eff */
[C---:B------:R-:W-:Y:S01]  /*1b10*/  IMAD R122, R15.reuse, 0x2, R140 ;  /* 0x000000020f7a7824 */ /* 0x040fe200078e028c */
[----:B------:R-:W-:Y:S01]  /*1b20*/  LEA.HI.X.SX32 R91, R128, R3, 0x1, P0 ;  /* 0x00000003805b7211 */ /* 0x000fe200000f0eff */
[----:B------:R1:W3:Y:S01]  /*1b30*/  LDG.E.U16 R127, desc[UR6][R88.64] ;  /* 0x00000006587f7981 */ /* 0x0002e2000c1e1500 */
[-C--:B------:R-:W-:Y:S01]  /*1b40*/  LEA R92, P0, R134, R5.reuse, 0x1 ;  /* 0x00000005865c7211 */ /* 0x080fe200078008ff */
[C---:B------:R-:W-:Y:S01]  /*1b50*/  IMAD R128, R15.reuse, 0x2, R122 ;  /* 0x000000020f807824 */ /* 0x040fe200078e027a */
[----:B0-----:R-:W-:Y:S01]  /*1b60*/  LEA R80, P1, R96, R5, 0x1 ;  /* 0x0000000560507211 */ /* 0x001fe200078208ff */
[----:B------:R0:W3:Y:S01]  /*1b70*/  LDG.E.U16 R129, desc[UR6][R86.64] ;  /* 0x0000000656817981 */ /* 0x0000e2000c1e1500 */
[----:B------:R-:W-:Y:S02]  /*1b80*/  LEA.HI.X.SX32 R93, R134, R3, 0x1, P0 ;  /* 0x00000003865d7211 */ /* 0x000fe400000f0eff */
[----:B------:R-:W-:Y:S01]  /*1b90*/  LEA R82, P0, R122, R5, 0x1 ;  /* 0x000000057a527211 */ /* 0x000fe200078008ff */
[C---:B------:R-:W-:Y:S01]  /*1ba0*/  IMAD R142, R15.reuse, 0x2, R128 ;  /* 0x000000020f8e7824 */ /* 0x040fe200078e0280 */
[-C--:B------:R-:W-:Y:S01]  /*1bb0*/  LEA.HI.X.SX32 R81, R96, R3.reuse, 0x1, P1 ;  /* 0x0000000360517211 */ /* 0x080fe200008f0eff */
[----:B------:R0:W3:Y:S01]  /*1bc0*/  LDG.E.U16 R137, desc[UR6][R92.64] ;  /* 0x000000065c897981 */ /* 0x0000e2000c1e1500 */
[----:B------:R-:W-:Y:S01]  /*1bd0*/  LEA.HI.X.SX32 R83, R122, R3, 0x1, P0 ;  /* 0x000000037a537211 */ /* 0x000fe200000f0eff */
[C---:B------:R-:W-:Y:S01]  /*1be0*/  IMAD R134, R15.reuse, 0x2, R142 ;  /* 0x000000020f867824 */ /* 0x040fe200078e028e */
[C---:B-1----:R-:W-:Y:S01]  /*1bf0*/  LEA R88, P0, R144.reuse, R5, 0x1 ;  /* 0x0000000590587211 */ /* 0x042fe200078008ff */
[----:B------:R1:W3:Y:S02]  /*1c00*/  LDG.E.U16 R133, desc[UR6][R90.64] ;  /* 0x000000065a857981 */ /* 0x0002e4000c1e1500 */
[----:B------:R-:W-:Y:S01]  /*1c10*/  IMAD R148, R15, 0x2, R134 ;  /* 0x000000020f947824 */ /* 0x000fe200078e0286 */
[----:B------:R-:W-:Y:S01]  /*1c20*/  LEA.HI.X.SX32 R89, R144, R3, 0x1, P0 ;  /* 0x0000000390597211 */ /* 0x000fe200000f0eff */
[----:B------:R1:W3:Y:S01]  /*1c30*/  LDG.E.U16 R141, desc[UR6][R80.64] ;  /* 0x00000006508d7981 */ /* 0x0002e2000c1e1500 */
[----:B------:R-:W-:-:S02]  /*1c40*/  LEA R96, P0, R150, R5, 0x1 ;  /* 0x0000000596607211 */ /* 0x000fc400078008ff */
[----:B0-----:R-:W-:Y:S01]  /*1c50*/  LEA R86, P1, R148, R5, 0x1 ;  /* 0x0000000594567211 */ /* 0x001fe200078208ff */
[----:B------:R-:W3:Y:S01]  /*1c60*/  LDG.E.U16 R145, desc[UR6][R82.64] ;  /* 0x0000000652917981 */ /* 0x000ee2000c1e1500 */
[----:B------:R-:W-:Y:S02]  /*1c70*/  LEA.HI.X.SX32 R97, R150, R3, 0x1, P0 ;  /* 0x0000000396617211 */ /* 0x000fe400000f0eff */
[----:B------:R-:W-:Y:S01]  /*1c80*/  LEA R92, P0, R130, R5, 0x1 ;  /* 0x00000005825c7211 */ /* 0x000fe200078008ff */
[----:B------:R-:W3:Y:S01]  /*1c90*/  LDG.E.U16 R122, desc[UR6][R88.64] ;  /* 0x00000006587a7981 */ /* 0x000ee2000c1e1500 */
[-C--:B------:R-:W-:Y:S02]  /*1ca0*/  LEA.HI.X.SX32 R87, R148, R3.reuse, 0x1, P1 ;  /* 0x0000000394577211 */ /* 0x080fe400008f0eff */
[----:B------:R-:W-:Y:S02]  /*1cb0*/  LEA.HI.X.SX32 R93, R130, R3, 0x1, P0 ;  /* 0x00000003825d7211 */ /* 0x000fe400000f0eff */
[-C--:B-1----:R-:W-:Y:S01]  /*1cc0*/  LEA R90, P1, R124, R5.reuse, 0x1 ;  /* 0x000000057c5a7211 */ /* 0x082fe200078208ff */
[----:B------:R0:W3:Y:S01]  /*1cd0*/  LDG.E.U16 R147, desc[UR6][R86.64] ;  /* 0x0000000656937981 */ /* 0x0000e2000c1e1500 */
[----:B------:R-:W-:-:S02]  /*1ce0*/  LEA R80, P0, R136, R5, 0x1 ;  /* 0x0000000588507211 */ /* 0x000fc400078008ff */
[-C--:B------:R-:W-:Y:S01]  /*1cf0*/  LEA.HI.X.SX32 R91, R124, R3.reuse, 0x1, P1 ;  /* 0x000000037c5b7211 */ /* 0x080fe200008f0eff */
[----:B------:R-:W3:Y:S01]  /*1d00*/  LDG.E.U16 R135, desc[UR6][R92.64] ;  /* 0x000000065c877981 */ /* 0x000ee2000c1e1500 */
[----:B------:R-:W-:-:S03]  /*1d10*/  LEA.HI.X.SX32 R81, R136, R3, 0x1, P0 ;  /* 0x0000000388517211 */ /* 0x000fc600000f0eff */
[----:B------:R1:W3:Y:S01]  /*1d20*/  LDG.E.U16 R130, desc[UR6][R90.64] ;  /* 0x000000065a827981 */ /* 0x0002e2000c1e1500 */
[-C--:B0-----:R-:W-:Y:S01]  /*1d30*/  LEA R86, P0, R128, R5.reuse, 0x1 ;  /* 0x0000000580567211 */ /* 0x081fe200078008ff */
[----:B------:R-:W-:Y:S01]  /*1d40*/  IMAD R148, R15, 0x2, R148 ;  /* 0x000000020f947824 */ /* 0x000fe200078e0294 */
[----:B------:R-:W-:Y:S01]  /*1d50*/  LEA R82, P1, R102, R5, 0x1 ;  /* 0x0000000566527211 */ /* 0x000fe200078208ff */
[----:B------:R0:W3:Y:S01]  /*1d60*/  LDG.E.U16 R124, desc[UR6][R96.64] ;  /* 0x00000006607c7981 */ /* 0x0000e2000c1e1500 */
[----:B------:R-:W-:-:S03]  /*1d70*/  LEA.HI.X.SX32 R87, R128, R3, 0x1, P0 ;  /* 0x0000000380577211 */ /* 0x000fc600000f0eff */
[----:B------:R5:W3:Y:S01]  /*1d80*/  LDG.E.U16 R139, desc[UR6][R80.64] ;  /* 0x00000006508b7981 */ /* 0x000ae2000c1e1500 */
[----:B-1----:R-:W-:Y:S02]  /*1d90*/  LEA R90, P0, R146, R5, 0x1 ;  /* 0x00000005925a7211 */ /* 0x002fe400078008ff */
[-C--:B------:R-:W-:Y:S01]  /*1da0*/  LEA.HI.X.SX32 R83, R102, R3.reuse, 0x1, P1 ;  /* 0x0000000366537211 */ /* 0x080fe200008f0eff */
[----:B------:R1:W3:Y:S01]  /*1db0*/  LDG.E.U16 R144, desc[UR6][R86.64] ;  /* 0x0000000656907981 */ /* 0x0002e2000c1e1500 */
[----:B------:R-:W-:Y:S02]  /*1dc0*/  LEA.HI.X.SX32 R91, R146, R3, 0x1, P0 ;  /* 0x00000003925b7211 */ /* 0x000fe400000f0eff */
[-C--:B------:R-:W-:Y:S01]  /*1dd0*/  LEA R92, P0, R152, R5.reuse, 0x1 ;  /* 0x00000005985c7211 */ /* 0x080fe200078008ff */
[----:B------:R-:W3:Y:S01]  /*1de0*/  LDG.E.U16 R143, desc[UR6][R82.64] ;  /* 0x00000006528f7981 */ /* 0x000ee2000c1e1500 */
[----:B0-----:R-:W-:Y:S02]  /*1df0*/  LEA R96, P1, R148, R5, 0x1 ;  /* 0x0000000594607211 */ /* 0x001fe400078208ff */
[----:B------:R-:W-:-:S02]  /*1e00*/  LEA.HI.X.SX32 R93, R152, R3, 0x1, P0 ;  /* 0x00000003985d7211 */ /* 0x000fc400000f0eff */
[----:B-----5:R-:W-:Y:S02]  /*1e10*/  LEA R80, P0, R156, R5, 0x1 ;  /* 0x000000059c507211 */ /* 0x020fe400078008ff */
[----:B------:R-:W-:Y:S01]  /*1e20*/  LEA.HI.X.SX32 R97, R148, R3, 0x1, P1 ;  /* 0x0000000394617211 */ /* 0x000fe200008f0eff */
[----:B------:R-:W-:Y:S01]  /*1e30*/  IMAD R148, R15, 0x2, R148 ;  /* 0x000000020f947824 */ /* 0x000fe200078e0294 */
[----:B------:R-:W-:Y:S01]  /*1e40*/  LEA R88, P1, R118, R5, 0x1 ;  /* 0x0000000576587211 */ /* 0x000fe200078208ff */
[----:B------:R-:W5:Y:S01]  /*1e50*/  LDG.E.U16 R131, desc[UR6][R92.64] ;  /* 0x000000065c837981 */ /* 0x000f62000c1e1500 */
[----:B------:R-:W-:Y:S02]  /*1e60*/  LEA.HI.X.SX32 R81, R156, R3, 0x1, P0 ;  /* 0x000000039c517211 */ /* 0x000fe400000f0eff */
[----:B-1----:R-:W-:Y:S01]  /*1e70*/  LEA R86, P0, R116, R5, 0x1 ;  /* 0x0000000574567211 */ /* 0x002fe200078008ff */
[----:B------:R0:W5:Y:S01]  /*1e80*/  LDG.E.U16 R149, desc[UR6][R96.64] ;  /* 0x0000000660957981 */ /* 0x000162000c1e1500 */
[----:B------:R-:W-:-:S02]  /*1e90*/  LEA.HI.X.SX32 R89, R118, R3, 0x1, P1 ;  /* 0x0000000376597211 */ /* 0x000fc400008f0eff */
[----:B------:R-:W-:Y:S01]  /*1ea0*/  LEA.HI.X.SX32 R87, R116, R3, 0x1, P0 ;  /* 0x0000000374577211 */ /* 0x000fe200000f0eff */
[----:B------:R1:W5:Y:S01]  /*1eb0*/  LDG.E.U16 R118, desc[UR6][R90.64] ;  /* 0x000000065a767981 */ /* 0x000362000c1e1500 */
[----:B------:R-:W-:-:S03]  /*1ec0*/  LEA R102, P1, R154, R5, 0x1 ;  /* 0x000000059a667211 */ /* 0x000fc600078208ff */
[----:B------:R1:W5:Y:S01]  /*1ed0*/  LDG.E.U16 R128, desc[UR6][R88.64] ;  /* 0x0000000658807981 */ /* 0x000362000c1e1500 */
[----:B------:R-:W-:Y:S01]  /*1ee0*/  LEA.HI.X.SX32 R103, R154, R3, 0x1, P1 ;  /* 0x000000039a677211 */ /* 0x000fe200008f0eff */
[----:B0-----:R-:W-:Y:S02]  /*1ef0*/  IMAD R96, R15, 0x2, R148 ;  /* 0x000000020f607824 */ /* 0x001fe400078e0294 */
[----:B------:R-:W5:Y:S01]  /*1f00*/  LDG.E.U16 R116, desc[UR6][R80.64] ;  /* 0x0000000650747981 */ /* 0x000f62000c1e1500 */
[-C--:B-1----:R-:W-:Y:S02]  /*1f10*/  LEA R90, P0, R148, R5.reuse, 0x1 ;  /* 0x00000005945a7211 */ /* 0x082fe400078008ff */
[----:B------:R-:W-:Y:S01]  /*1f20*/  LEA R82, P1, R142, R5, 0x1 ;  /* 0x000000058e527211 */ /* 0x000fe200078208ff */
[----:B------:R0:W5:Y:S01]  /*1f30*/  LDG.E.U16 R136, desc[UR6][R102.64] ;  /* 0x0000000666887981 */ /* 0x000162000c1e1500 */
[----:B------:R-:W-:Y:S02]  /*1f40*/  LEA.HI.X.SX32 R91, R148, R3, 0x1, P0 ;  /* 0x00000003945b7211 */ /* 0x000fe400000f0eff */
[----:B------:R-:W-:-:S02]  /*1f50*/  LEA R88, P0, R108, R5, 0x1 ;  /* 0x000000056c587211 */ /* 0x000fc400078008ff */
[-C--:B------:R-:W-:Y:S01]  /*1f60*/  LEA.HI.X.SX32 R83, R142, R3.reuse, 0x1, P1 ;  /* 0x000000038e537211 */ /* 0x080fe200008f0eff */
[----:B------:R-:W5:Y:S01]  /*1f70*/  LDG.E.U16 R148, desc[UR6][R90.64] ;  /* 0x000000065a947981 */ /* 0x000f62000c1e1500 */
[----:B------:R-:W-:Y:S02]  /*1f80*/  LEA.HI.X.SX32 R89, R108, R3, 0x1, P0 ;  /* 0x000000036c597211 */ /* 0x000fe400000f0eff */
[-C--:B------:R-:W-:Y:S01]  /*1f90*/  LEA R92, P1, R96, R5.reuse, 0x1 ;  /* 0x00000005605c7211 */ /* 0x080fe200078208ff */
[----:B------:R-:W5:Y:S01]  /*1fa0*/  LDG.E.U16 R142, desc[UR6][R86.64] ;  /* 0x00000006568e7981 */ /* 0x000f62000c1e1500 */
[----:B0-----:R-:W-:Y:S02]  /*1fb0*/  LEA R102, P0, R112, R5, 0x1 ;  /* 0x0000000570667211 */ /* 0x001fe400078008ff */
[-C--:B------:R-:W-:Y:S01]  /*1fc0*/  LEA.HI.X.SX32 R93, R96, R3.reuse, 0x1, P1 ;  /* 0x00000003605d7211 */ /* 0x080fe200008f0eff */
[----:B------:R0:W5:Y:S01]  /*1fd0*/  LDG.E.U16 R146, desc[UR6][R82.64] ;  /* 0x0000000652927981 */ /* 0x000162000c1e1500 */
[----:B------:R-:W-:-:S02]  /*1fe0*/  LEA.HI.X.SX32 R103, R112, R3, 0x1, P0 ;  /* 0x0000000370677211 */ /* 0x000fc400000f0eff */
[-C--:B------:R-:W-:Y:S01]  /*1ff0*/  LEA R96, P1, R120, R5.reuse, 0x1 ;  /* 0x0000000578607211 */ /* 0x080fe200078208ff */
[----:B------:R1:W5:Y:S01]  /*2000*/  LDG.E.U16 R108, desc[UR6][R92.64] ;  /* 0x000000065c6c7981 */ /* 0x000362000c1e1500 */
[----:B------:R-:W-:Y:S02]  /*2010*/  LEA R80, P0, R126, R5, 0x1 ;  /* 0x000000057e507211 */ /* 0x000fe400078008ff */
[-C--:B------:R-:W-:Y:S01]  /*2020*/  LEA.HI.X.SX32 R97, R120, R3.reuse, 0x1, P1 ;  /* 0x0000000378617211 */ /* 0x080fe200008f0eff */
[----:B------:R-:W5:Y:S01]  /*2030*/  LDG.E.U16 R88, desc[UR6][R88.64] ;  /* 0x0000000658587981 */ /* 0x000f62000c1e1500 */
[----:B------:R-:W-:Y:S02]  /*2040*/  LEA.HI.X.SX32 R81, R126, R3, 0x1, P0 ;  /* 0x000000037e517211 */ /* 0x000fe400000f0eff */
[-C--:B0-----:R-:W-:Y:S01]  /*2050*/  LEA R82, P0, R132, R5.reuse, 0x1 ;  /* 0x0000000584527211 */ /* 0x081fe200078008ff */
[----:B------:R-:W5:Y:S01]  /*2060*/  LDG.E.U16 R102, desc[UR6][R102.64] ;  /* 0x0000000666667981 */ /* 0x000f62000c1e1500 */
[----:B------:R-:W-:-:S02]  /*2070*/  LEA R86, P1, R138, R5, 0x1 ;  /* 0x000000058a567211 */ /* 0x000fc400078208ff */
[-C--:B------:R-:W-:Y:S01]  /*2080*/  LEA.HI.X.SX32 R83, R132, R3.reuse, 0x1, P0 ;  /* 0x0000000384537211 */ /* 0x080fe200000f0eff */
[----:B------:R-:W5:Y:S01]  /*2090*/  LDG.E.U16 R96, desc[UR6][R96.64] ;  /* 0x0000000660607981 */ /* 0x000f62000c1e1500 */
[----:B------:R-:W-:Y:S02]  /*20a0*/  LEA.HI.X.SX32 R87, R138, R3, 0x1, P1 ;  /* 0x000000038a577211 */ /* 0x000fe400008f0eff */
[-C--:B------:R-:W-:Y:S01]  /*20b0*/  LEA R90, P0, R140, R5.reuse, 0x1 ;  /* 0x000000058c5a7211 */ /* 0x080fe200078008ff */
[----:B------:R-:W5:Y:S01]  /*20c0*/  LDG.E.U16 R80, desc[UR6][R80.64] ;  /* 0x0000000650507981 */ /* 0x000f62000c1e1500 */
[----:B-1----:R-:W-:Y:S02]  /*20d0*/  LEA R92, P1, R134, R5, 0x1 ;  /* 0x00000005865c7211 */ /* 0x002fe400078208ff */
[-C--:B------:R-:W-:Y:S01]  /*20e0*/  LEA.HI.X.SX32 R91, R140, R3.reuse, 0x1, P0 ;  /* 0x000000038c5b7211 */ /* 0x080fe200000f0eff */
[----:B------:R-:W5:Y:S01]  /*20f0*/  LDG.E.U16 R82, desc[UR6][R82.64] ;  /* 0x0000000652527981 */ /* 0x000f62000c1e1500 */
[----:B------:R-:W-:Y:S01]  /*2100*/  LEA.HI.X.SX32 R93, R134, R3, 0x1, P1 ;  /* 0x00000003865d7211 */ /* 0x000fe200008f0eff */
[----:B------:R-:W0:Y:S02]  /*2110*/  S2UR UR5, SR_CgaCtaId ;  /* 0x00000000000579c3 */ /* 0x000e240000008800 */
[----:B------:R-:W5:Y:S04]  /*2120*/  LDG.E.U16 R86, desc[UR6][R86.64] ;  /* 0x0000000656567981 */ /* 0x000f68000c1e1500 */
[----:B------:R-:W5:Y:S02]  /*2130*/  LDG.E.U16 R90, desc[UR6][R90.64] ;  /* 0x000000065a5a7981 */ /* 0x000f64000c1e1500 */
[----:B------:R-:W1:Y:S02]  /*2140*/  LDC R5, c[0x0][0x280] ;  /* 0x0000a000ff057b82 */ /* 0x000e640000000800 */
[----:B------:R-:W5:Y:S01]  /*2150*/  LDG.E.U16 R92, desc[UR6][R92.64] ;  /* 0x000000065c5c7981 */ /* 0x000f62000c1e1500 */
[----:B------:R-:W-:Y:S01]  /*2160*/  SHF.R.S32.HI R3, RZ, 0x7, R2 ;  /* 0x00000007ff037819 */ /* 0x000fe20000011402 */
[----:B------:R-:W-:-:S03]  /*2170*/  IMAD.SHL.U32 R15, R2, 0x2, RZ ;  /* 0x00000002020f7824 */ /* 0x000fc600078e00ff */
[----:B------:R-:W-:-:S04]  /*2180*/  SGXT R3, R3, 0x1 ;  /* 0x000000010303781a */ /* 0x000fc80000000200 */
[----:B------:R-:W-:Y:S02]  /*2190*/  LOP3.LUT R112, R3, 0x90, RZ, 0xc0, !PT ;  /* 0x0000009003707812 */ /* 0x000fe400078ec0ff */
[----:B------:R-:W-:Y:S02]  /*21a0*/  LOP3.LUT R152, R2, 0x40, RZ, 0xc0, !PT ;  /* 0x0000004002987812 */ /* 0x000fe400078ec0ff */
[----:B------:R-:W-:Y:S01]  /*21b0*/  LOP3.LUT R3, R112, 0x7e, R15, 0x78, !PT ;  /* 0x0000007e70037812 */ /* 0x000fe200078e780f */
[----:B------:R-:W-:Y:S02]  /*21c0*/  UMOV UR4, 0x400 ;  /* 0x0000040000047882 */ /* 0x000fe40000000000 */
[----:B0-----:R-:W-:Y:S02]  /*21d0*/  ULEA UR4, UR5, UR4, 0x18 ;  /* 0x0000000405047291 */ /* 0x001fe4000f8ec03f */
[----:B------:R-:W-:Y:S01]  /*21e0*/  IMAD R112, R152, 0x200, R3 ;  /* 0x0000020098707824 */ /* 0x000fe200078e0203 */
[----:B-1----:R-:W-:-:S04]  /*21f0*/  ISETP.GE.AND P0, PT, R5, 0x1, PT ;  /* 0x000000010500780c */ /* 0x002fc80003f06270 */
[C---:B------:R-:W-:Y:S02]  /*2200*/  LOP3.LUT R3, R112.reuse, 0x20, RZ, 0x3c, !PT ;  /* 0x0000002070037812 */ /* 0x040fe400078e3cff */
[----:B------:R0:W-:Y:S04]  /*2210*/  STS.U16 [R112+UR4], R4 ;  /* 0x0000000470007988 */ /* 0x0001e80008000404 */
[----:B------:R-:W-:Y:S04]  /*2220*/  STS.U16 [R112+UR4+0x400], R10 ;  /* 0x0004000a70007988 */ /* 0x000fe80008000404 */
[----:B------:R-:W-:Y:S01]  /*2230*/  STS.U16 [R112+UR4+0x800], R14 ;  /* 0x0008000e70007988 */ /* 0x000fe20008000404 */
[----:B0-----:R-:W-:-:S03]  /*2240*/  LOP3.LUT R4, R112, 0x40, RZ, 0x3c, !PT ;  /* 0x0000004070047812 */ /* 0x001fc600078e3cff */
[----:B------:R-:W-:Y:S04]  /*2250*/  STS.U16 [R112+UR4+0xc00], R19 ;  /* 0x000c001370007988 */ /* 0x000fe80008000404 */
        /* <DEDUP_REMOVED lines=11> */
[----:B--2---:R-:W-:Y:S04]  /*2310*/  STS.U16 [R112+UR4+0x3c00], R67 ;  /* 0x003c004370007988 */ /* 0x004fe80008000404 */
[----:B------:R-:W-:Y:S04]  /*2320*/  STS.U16 [R112+UR4+0x4000], R71 ;  /* 0x0040004770007988 */ /* 0x000fe80008000404 */
[----:B------:R-:W-:Y:S04]  /*2330*/  STS.U16 [R112+UR4+0x4400], R75 ;  /* 0x0044004b70007988 */ /* 0x000fe80008000404 */
[----:B----4-:R-:W-:Y:S04]  /*2340*/  STS.U16 [R112+UR4+0x4800], R79 ;  /* 0x0048004f70007988 */ /* 0x010fe80008000404 */
[----:B---3--:R-:W-:Y:S04]  /*2350*/  STS.U16 [R112+UR4+0x4c00], R95 ;  /* 0x004c005f70007988 */ /* 0x008fe80008000404 */
[----:B------:R-:W-:Y:S04]  /*2360*/  STS.U16 [R112+UR4+0x5000], R101 ;  /* 0x0050006570007988 */ /* 0x000fe80008000404 */
[----:B------:R-:W-:Y:S04]  /*2370*/  STS.U16 [R112+UR4+0x5400], R107 ;  /* 0x0054006b70007988 */ /* 0x000fe80008000404 */
[----:B------:R-:W-:Y:S01]  /*2380*/  STS.U16 [R112+UR4+0x5800], R113 ;  /* 0x0058007170007988 */ /* 0x000fe20008000404 */
[----:B------:R-:W-:Y:S01]  /*2390*/  IMAD.MOV.U32 R168, RZ, RZ, 0x3f800000 ;  /* 0x3f800000ffa87424 */ /* 0x000fe200078e00ff */
[----:B------:R-:W-:-:S02]  /*23a0*/  CS2R R150, SRZ ;  /* 0x0000000000967805 */ /* 0x000fc4000001ff00 */
        /* <DEDUP_REMOVED lines=9> */
[----:B------:R0:W-:Y:S04]  /*2440*/  STS.U16 [R3+UR4+0x100], R7 ;  /* 0x0001000703007988 */ /* 0x0001e80008000404 */
[----:B------:R-:W-:Y:S01]  /*2450*/  STS.U16 [R3+UR4+0x500], R11 ;  /* 0x0005000b03007988 */ /* 0x000fe20008000404 */
[----:B0-----:R-:W-:-:S03]  /*2460*/  LOP3.LUT R7, R112, 0x60, RZ, 0x3c, !PT ;  /* 0x0000006070077812 */ /* 0x001fc600078e3cff */
[----:B------:R-:W-:Y:S04]  /*2470*/  STS.U16 [R3+UR4+0x900], R16 ;  /* 0x0009001003007988 */ /* 0x000fe80008000404 */
[----:B------:R0:W-:Y:S04]  /*2480*/  STS.U16 [R3+UR4+0xd00], R20 ;  /* 0x000d001403007988 */ /* 0x0001e80008000404 */
        /* <DEDUP_REMOVED lines=27> */
[----:B-----5:R1:W-:Y:S04]  /*2640*/  STS.U16 [R3+UR4+0x7d00], R149 ;  /* 0x007d009503007988 */ /* 0x0203e80008000404 */
[----:B------:R-:W-:Y:S04]  /*2650*/  STS.U16 [R4+UR4+0x200], R8 ;  /* 0x0002000804007988 */ /* 0x000fe80008000404 */
[----:B------:R-:W-:Y:S04]  /*2660*/  STS.U16 [R4+UR4+0x600], R12 ;  /* 0x0006000c04007988 */ /* 0x000fe80008000404 */
[----:B------:R-:W-:Y:S04]  /*2670*/  STS.U16 [R4+UR4+0xa00], R17 ;  /* 0x000a001104007988 */ /* 0x000fe80008000404 */
        /* <DEDUP_REMOVED lines=28> */
[----:B------:R3:W-:Y:S01]  /*2840*/  STS.U16 [R4+UR4+0x7e00], R148 ;  /* 0x007e009404007988 */ /* 0x0007e20008000404 */
[----:B0-----:R-:W-:-:S03]  /*2850*/  IMAD.MOV.U32 R20, RZ, RZ, 0x3f800000 ;  /* 0x3f800000ff147424 */ /* 0x001fc600078e00ff */
[----:B------:R-:W-:Y:S01]  /*2860*/  STS.U16 [R7+UR4+0x300], R9 ;  /* 0x0003000907007988 */ /* 0x000fe20008000404 */
[----:B-1----:R-:W-:-:S03]  /*2870*/  IMAD.MOV.U32 R3, RZ, RZ, -0x800000 ;  /* 0xff800000ff037424 */ /* 0x002fc600078e00ff */
[----:B------:R-:W-:Y:S01]  /*2880*/  STS.U16 [R7+UR4+0x700], R13 ;  /* 0x0007000d07007988 */ /* 0x000fe20008000404 */
[----:B--2---:R-:W-:-:S03]  /*2890*/  CS2R R24, SRZ ;  /* 0x0000000000187805 */ /* 0x004fc6000001ff00 */
[----:B------:R-:W-:Y:S01]  /*28a0*/  STS.U16 [R7+UR4+0xb00], R18 ;  /* 0x000b001207007988 */ /* 0x000fe20008000404 */
[----:B---3--:R-:W-:-:S03]  /*28b0*/  IMAD.MOV.U32 R4, RZ, RZ, -0x800000 ;  /* 0xff800000ff047424 */ /* 0x008fc600078e00ff */
[----:B------:R-:W-:Y:S01]  /*28c0*/  STS.U16 [R7+UR4+0xf00], R22 ;  /* 0x000f001607007988 */ /* 0x000fe20008000404 */
[----:B------:R-:W-:-:S03]  /*28d0*/  CS2R R28, SRZ ;  /* 0x00000000001c7805 */ /* 0x000fc6000001ff00 */
[----:B------:R0:W-:Y:S01]  /*28e0*/  STS.U16 [R7+UR4+0x1300], R26 ;  /* 0x0013001a07007988 */ /* 0x0001e20008000404 */
[----:B------:R-:W-:-:S03]  /*28f0*/  CS2R R32, SRZ ;  /* 0x0000000000207805 */ /* 0x000fc6000001ff00 */
[----:B------:R1:W-:Y:S01]  /*2900*/  STS.U16 [R7+UR4+0x1700], R30 ;  /* 0x0017001e07007988 */ /* 0x0003e20008000404 */
[----:B------:R-:W-:-:S03]  /*2910*/  CS2R R36, SRZ ;  /* 0x0000000000247805 */ /* 0x000fc6000001ff00 */
[----:B------:R-:W-:Y:S01]  /*2920*/  STS.U16 [R7+UR4+0x7f00], R108 ;  /* 0x007f006c07007988 */ /* 0x000fe20008000404 */
[----:B------:R-:W-:-:S03]  /*2930*/  CS2R R40, SRZ ;  /* 0x0000000000287805 */ /* 0x000fc6000001ff00 */
[----:B------:R2:W-:Y:S01]  /*2940*/  STS.U16 [R7+UR4+0x1b00], R34 ;  /* 0x001b002207007988 */ /* 0x0005e20008000404 */
[----:B0-----:R-:W-:-:S03]  /*2950*/  CS2R R26, SRZ ;  /* 0x00000000001a7805 */ /* 0x001fc6000001ff00 */
[----:B------:R0:W-:Y:S01]  /*2960*/  STS.U16 [R7+UR4+0x1f00], R38 ;  /* 0x001f002607007988 */ /* 0x0001e20008000404 */
[----:B-1----:R-:W-:-:S03]  /*2970*/  CS2R R30, SRZ ;  /* 0x00000000001e7805 */ /* 0x002fc6000001ff00 */
[----:B------:R1:W-:Y:S01]  /*2980*/  STS.U16 [R7+UR4+0x2300], R42 ;  /* 0x0023002a07007988 */ /* 0x0003e20008000404 */
[----:B------:R-:W-:-:S03]  /*2990*/  CS2R R44, SRZ ;  /* 0x00000000002c7805 */ /* 0x000fc6000001ff00 */
[----:B------:R3:W-:Y:S01]  /*29a0*/  STS.U16 [R7+UR4+0x2700], R46 ;  /* 0x0027002e07007988 */ /* 0x0007e20008000404 */
[----:B--2---:R-:W-:-:S03]  /*29b0*/  CS2R R34, SRZ ;  /* 0x0000000000227805 */ /* 0x004fc6000001ff00 */
[----:B------:R2:W-:Y:S01]  /*29c0*/  STS.U16 [R7+UR4+0x2b00], R50 ;  /* 0x002b003207007988 */ /* 0x0005e20008000404 */
[----:B0-----:R-:W-:-:S03]  /*29d0*/  CS2R R38, SRZ ;  /* 0x0000000000267805 */ /* 0x001fc6000001ff00 */
[----:B------:R0:W-:Y:S01]  /*29e0*/  STS.U16 [R7+UR4+0x2f00], R54 ;  /* 0x002f003607007988 */ /* 0x0001e20008000404 */
[----:B-1----:R-:W-:-:S03]  /*29f0*/  CS2R R42, SRZ ;  /* 0x00000000002a7805 */ /* 0x002fc6000001ff00 */
[----:B------:R1:W-:Y:S01]  /*2a00*/  STS.U16 [R7+UR4+0x3300], R58 ;  /* 0x0033003a07007988 */ /* 0x0003e20008000404 */
[----:B---3--:R-:W-:-:S03]  /*2a10*/  CS2R R46, SRZ ;  /* 0x00000000002e7805 */ /* 0x008fc6000001ff00 */
[----:B------:R3:W-:Y:S01]  /*2a20*/  STS.U16 [R7+UR4+0x3700], R62 ;  /* 0x0037003e07007988 */ /* 0x0007e20008000404 */
[----:B------:R-:W-:-:S03]  /*2a30*/  CS2R R48, SRZ ;  /* 0x0000000000307805 */ /* 0x000fc6000001ff00 */
[----:B------:R4:W-:Y:S01]  /*2a40*/  STS.U16 [R7+UR4+0x3b00], R66 ;  /* 0x003b004207007988 */ /* 0x0009e20008000404 */
[----:B--2---:R-:W-:-:S03]  /*2a50*/  CS2R R50, SRZ ;  /* 0x0000000000327805 */ /* 0x004fc6000001ff00 */
[----:B------:R2:W-:Y:S01]  /*2a60*/  STS.U16 [R7+UR4+0x3f00], R70 ;  /* 0x003f004607007988 */ /* 0x0005e20008000404 */
[----:B------:R-:W-:-:S03]  /*2a70*/  CS2R R52, SRZ ;  /* 0x0000000000347805 */ /* 0x000fc6000001ff00 */
[----:B------:R5:W-:Y:S01]  /*2a80*/  STS.U16 [R7+UR4+0x4300], R74 ;  /* 0x0043004a07007988 */ /* 0x000be20008000404 */
[----:B0-----:R-:W-:-:S03]  /*2a90*/  CS2R R54, SRZ ;  /* 0x0000000000367805 */ /* 0x001fc6000001ff00 */
[----:B------:R0:W-:Y:S01]  /*2aa0*/  STS.U16 [R7+UR4+0x4700], R78 ;  /* 0x0047004e07007988 */ /* 0x0001e20008000404 */
[----:B------:R-:W-:-:S03]  /*2ab0*/  CS2R R56, SRZ ;  /* 0x0000000000387805 */ /* 0x000fc6000001ff00 */
[----:B------:R-:W-:Y:S01]  /*2ac0*/  STS.U16 [R7+UR4+0x4b00], R94 ;  /* 0x004b005e07007988 */ /* 0x000fe20008000404 */
[----:B-1----:R-:W-:-:S03]  /*2ad0*/  CS2R R58, SRZ ;  /* 0x00000000003a7805 */ /* 0x002fc6000001ff00 */
[----:B------:R-:W-:Y:S01]  /*2ae0*/  STS.U16 [R7+UR4+0x4f00], R100 ;  /* 0x004f006407007988 */ /* 0x000fe20008000404 */
[----:B------:R-:W-:-:S03]  /*2af0*/  CS2R R60, SRZ ;  /* 0x00000000003c7805 */ /* 0x000fc6000001ff00 */
[----:B------:R-:W-:Y:S01]  /*2b00*/  STS.U16 [R7+UR4+0x5300], R106 ;  /* 0x0053006a07007988 */ /* 0x000fe20008000404 */
[----:B---3--:R-:W-:-:S03]  /*2b10*/  CS2R R62, SRZ ;  /* 0x00000000003e7805 */ /* 0x008fc6000001ff00 */
[----:B------:R-:W-:Y:S01]  /*2b20*/  STS.U16 [R7+UR4+0x5700], R111 ;  /* 0x0057006f07007988 */ /* 0x000fe20008000404 */
[----:B------:R-:W-:-:S03]  /*2b30*/  CS2R R64, SRZ ;  /* 0x0000000000407805 */ /* 0x000fc6000001ff00 */
[----:B------:R-:W-:Y:S01]  /*2b40*/  STS.U16 [R7+UR4+0x5b00], R117 ;  /* 0x005b007507007988 */ /* 0x000fe20008000404 */
[----:B----4-:R-:W-:-:S03]  /*2b50*/  CS2R R66, SRZ ;  /* 0x0000000000427805 */ /* 0x010fc6000001ff00 */
[----:B------:R-:W-:Y:S01]  /*2b60*/  STS.U16 [R7+UR4+0x5f00], R88 ;  /* 0x005f005807007988 */ /* 0x000fe20008000404 */
[----:B------:R-:W-:-:S03]  /*2b70*/  CS2R R68, SRZ ;  /* 0x0000000000447805 */ /* 0x000fc6000001ff00 */
[----:B------:R-:W-:Y:S01]  /*2b80*/  STS.U16 [R7+UR4+0x6300], R102 ;  /* 0x0063006607007988 */ /* 0x000fe20008000404 */
[----:B--2---:R-:W-:-:S03]  /*2b90*/  CS2R R70, SRZ ;  /* 0x0000000000467805 */ /* 0x004fc6000001ff00 */
[----:B------:R-:W-:Y:S01]  /*2ba0*/  STS.U16 [R7+UR4+0x6700], R96 ;  /* 0x0067006007007988 */ /* 0x000fe20008000404 */
[----:B------:R-:W-:-:S03]  /*2bb0*/  CS2R R72, SRZ ;  /* 0x0000000000487805 */ /* 0x000fc6000001ff00 */
[----:B------:R1:W-:Y:S01]  /*2bc0*/  STS.U16 [R7+UR4+0x6b00], R80 ;  /* 0x006b005007007988 */ /* 0x0003e20008000404 */
[----:B-----5:R-:W-:-:S03]  /*2bd0*/  CS2R R74, SRZ ;  /* 0x00000000004a7805 */ /* 0x020fc6000001ff00 */
[----:B------:R2:W-:Y:S01]  /*2be0*/  STS.U16 [R7+UR4+0x6f00], R82 ;  /* 0x006f005207007988 */ /* 0x0005e20008000404 */
[----:B------:R-:W-:-:S03]  /*2bf0*/  CS2R R76, SRZ ;  /* 0x00000000004c7805 */ /* 0x000fc6000001ff00 */
[----:B------:R3:W-:Y:S01]  /*2c00*/  STS.U16 [R7+UR4+0x7300], R86 ;  /* 0x0073005607007988 */ /* 0x0007e20008000404 */
[----:B0-----:R-:W-:-:S03]  /*2c10*/  CS2R R78, SRZ ;  /* 0x00000000004e7805 */ /* 0x001fc6000001ff00 */
[----:B------:R0:W-:Y:S01]  /*2c20*/  STS.U16 [R7+UR4+0x7700], R90 ;  /* 0x0077005a07007988 */ /* 0x0001e20008000404 */
[----:B-1----:R-:W-:-:S03]  /*2c30*/  CS2R R80, SRZ ;  /* 0x0000000000507805 */ /* 0x002fc6000001ff00 */
[----:B------:R1:W-:Y:S01]  /*2c40*/  STS.U16 [R7+UR4+0x7b00], R92 ;  /* 0x007b005c07007988 */ /* 0x0003e20008000404 */
[----:B--2---:R-:W-:Y:S02]  /*2c50*/  CS2R R82, SRZ ;  /* 0x0000000000527805 */ /* 0x004fe4000001ff00 */
[----:B------:R-:W-:Y:S02]  /*2c60*/  CS2R R84, SRZ ;  /* 0x0000000000547805 */ /* 0x000fe4000001ff00 */
[----:B---3--:R-:W-:Y:S02]  /*2c70*/  CS2R R86, SRZ ;  /* 0x0000000000567805 */ /* 0x008fe4000001ff00 */
[----:B------:R-:W-:Y:S02]  /*2c80*/  CS2R R88, SRZ ;  /* 0x0000000000587805 */ /* 0x000fe4000001ff00 */
[----:B------:R-:W-:Y:S02]  /*2c90*/  CS2R R94, SRZ ;  /* 0x00000000005e7805 */ /* 0x000fe4000001ff00 */
[----:B0-----:R-:W-:-:S02]  /*2ca0*/  CS2R R90, SRZ ;  /* 0x00000000005a7805 */ /* 0x001fc4000001ff00 */
[----:B------:R-:W-:Y:S02]  /*2cb0*/  CS2R R96, SRZ ;  /* 0x0000000000607805 */ /* 0x000fe4000001ff00 */
[----:B------:R-:W-:Y:S02]  /*2cc0*/  CS2R R98, SRZ ;  /* 0x0000000000627805 */ /* 0x000fe4000001ff00 */
[----:B------:R-:W-:Y:S02]  /*2cd0*/  CS2R R100, SRZ ;  /* 0x0000000000647805 */ /* 0x000fe4000001ff00 */
[----:B-1----:R-:W-:Y:S02]  /*2ce0*/  CS2R R92, SRZ ;  /* 0x00000000005c7805 */ /* 0x002fe4000001ff00 */
[----:B------:R-:W-:Y:S02]  /*2cf0*/  CS2R R102, SRZ ;  /* 0x0000000000667805 */ /* 0x000fe4000001ff00 */
[----:B------:R-:W-:-:S02]  /*2d00*/  CS2R R104, SRZ ;  /* 0x0000000000687805 */ /* 0x000fc4000001ff00 */
[----:B------:R-:W-:Y:S02]  /*2d10*/  CS2R R106, SRZ ;  /* 0x00000000006a7805 */ /* 0x000fe4000001ff00 */
[----:B------:R-:W-:Y:S02]  /*2d20*/  CS2R R108, SRZ ;  /* 0x00000000006c7805 */ /* 0x000fe4000001ff00 */
[----:B------:R-:W-:Y:S02]  /*2d30*/  CS2R R110, SRZ ;  /* 0x00000000006e7805 */ /* 0x000fe4000001ff00 */
[----:B------:R-:W-:Y:S02]  /*2d40*/  CS2R R112, SRZ ;  /* 0x0000000000707805 */ /* 0x000fe4000001ff00 */
        /* <DEDUP_REMOVED lines=18> */
[----:B------:R-:W-:Y:S01]  /*2e70*/  LOP3.LUT R7, R2, 0xff, RZ, 0xc0, !PT ;  /* 0x000000ff02077812 */ /* 0x000fe200078ec0ff */
[----:B------:R-:W-:Y:S06]  /*2e80*/  @!P0 BRA `(.L_x_0) ;  /* 0x0000002400908947 */ /* 0x000fec0003800000 */
[----:B------:R-:W0:Y:S01]  /*2e90*/  LDC R16, c[0x0][0x268] ;  /* 0x00009a00ff107b82 */ /* 0x000e220000000800 */
[--C-:B------:R-:W-:Y:S01]  /*2ea0*/  SHF.R.U32.HI R3, RZ, 0x4, R2.reuse ;  /* 0x00000004ff037819 */ /* 0x100fe20000011602 */
[----:B------:R-:W-:Y:S01]  /*2eb0*/  IMAD.SHL.U32 R13, R2, 0x20, RZ ;  /* 0x00000020020d7824 */ /* 0x000fe200078e00ff */
[----:B------:R-:W-:Y:S01]  /*2ec0*/  SHF.R.U32.HI R4, RZ, 0x5, R2 ;  /* 0x00000005ff047819 */ /* 0x000fe20000011602 */
[----:B------:R-:W-:Y:S01]  /*2ed0*/  ULDC UR5, c[0x0][0x258] ;  /* 0x0000960000057ab9 */ /* 0x000fe20000000800 */
[----:B------:R-:W-:Y:S01]  /*2ee0*/  SGXT.U32 R3, R3, 0x4 ;  /* 0x000000040303781a */ /* 0x000fe20000000000 */
[----:B------:R-:W-:Y:S01]  /*2ef0*/  IMAD R7, R7, UR5, RZ ;  /* 0x0000000507077c24 */ /* 0x000fe2000f8e02ff */
[----:B------:R-:W-:Y:S01]  /*2f00*/  R2UR UR61, R4 ;  /* 0x00000000043d72ca */ /* 0x000fe200000e0000 */
[----:B------:R-:W1:Y:S01]  /*2f10*/  LDC.64 R20, c[0x0][0x260] ;  /* 0x00009800ff147b82 */ /* 0x000e620000000a00 */
[----:B------:R-:W-:Y:S01]  /*2f20*/  LOP3.LUT R4, R2, 0xf, RZ, 0xc0, !PT ;  /* 0x0000000f02047812 */ /* 0x000fe200078ec0ff */
[----:B------:R-:W-:Y:S01]  /*2f30*/  IMAD.SHL.U32 R223, R7, 0x2, RZ ;  /* 0x0000000207df7824 */ /* 0x000fe200078e00ff */
[----:B------:R-:W-:Y:S01]  /*2f40*/  LOP3.LUT R18, R13, 0x1800, RZ, 0xc0, !PT ;  /* 0x000018000d127812 */ /* 0x000fe200078ec0ff */
[----:B------:R-:W-:Y:S01]  /*2f50*/  ULDC.64 UR8, c[0x0][0x218] ;  /* 0x0000860000087ab9 */ /* 0x000fe20000000a00 */
[----:B------:R-:W-:Y:S01]  /*2f60*/  ISETP.NE.U32.AND P0, PT, R152, RZ, PT ;  /* 0x000000ff9800720c */ /* 0x000fe20003f05070 */
[----:B------:R-:W-:Y:S01]  /*2f70*/  IMAD.HI R7, R7, 0x2, RZ ;  /* 0x0000000207077827 */ /* 0x000fe200078e02ff */
[----:B------:R-:W-:Y:S01]  /*2f80*/  UMOV UR5, URZ ;  /* 0x0000003f00057c82 */ /* 0x000fe20008000000 */
[----:B------:R-:W2:Y:S01]  /*2f90*/  S2UR UR10, SR_CTAID.Y ;  /* 0x00000000000a79c3 */ /* 0x000ea20000002600 */
[----:B------:R-:W-:Y:S01]  /*2fa0*/  SEL R14, RZ, 0x90, !P0 ;  /* 0x00000090ff0e7807 */ /* 0x000fe20004000000 */
[----:B------:R-:W-:Y:S01]  /*2fb0*/  IMAD.MOV.U32 R19, RZ, RZ, -0x800000 ;  /* 0xff800000ff137424 */ /* 0x000fe200078e00ff */
[----:B------:R-:W-:-:S02]  /*2fc0*/  LOP3.LUT R18, R18, 0x7e, R15, 0xf8, !PT ;  /* 0x0000007e12127812 */ /* 0x000fc400078ef80f */
[----:B------:R-:W-:Y:S02]  /*2fd0*/  CS2R R24, SRZ ;  /* 0x0000000000187805 */ /* 0x000fe4000001ff00 */
[----:B------:R-:W-:Y:S01]  /*2fe0*/  LOP3.LUT R17, R14, 0x17e, R15, 0x78, !PT ;  /* 0x0000017e0e117812 */ /* 0x000fe200078e780f */
[----:B------:R-:W-:Y:S01]  /*2ff0*/  IMAD.MOV.U32 R15, RZ, RZ, -0x800000 ;  /* 0xff800000ff0f7424 */ /* 0x000fe200078e00ff */
[----:B------:R-:W-:Y:S01]  /*3000*/  CS2R R26, SRZ ;  /* 0x00000000001a7805 */ /* 0x000fe2000001ff00 */
[----:B------:R-:W3:Y:S01]  /*3010*/  LDC.64 R168, c[0x0][0x250] ;  /* 0x00009400ffa87b82 */ /* 0x000ee20000000a00 */
[----:B0-----:R-:W-:Y:S01]  /*3020*/  IMAD R9, R3, R16, RZ ;  /* 0x0000001003097224 */ /* 0x001fe200078e02ff */
[----:B------:R-:W-:Y:S02]  /*3030*/  CS2R R28, SRZ ;  /* 0x00000000001c7805 */ /* 0x000fe4000001ff00 */
[----:B------:R-:W-:Y:S02]  /*3040*/  CS2R R30, SRZ ;  /* 0x00000000001e7805 */ /* 0x000fe4000001ff00 */
[----:B------:R-:W-:Y:S01]  /*3050*/  CS2R R32, SRZ ;  /* 0x0000000000207805 */ /* 0x000fe2000001ff00 */
[----:B------:R-:W-:Y:S01]  /*3060*/  IMAD R10, R16, 0x10, R9 ;  /* 0x00000010100a7824 */ /* 0x000fe200078e0209 */
[----:B------:R-:W-:-:S02]  /*3070*/  CS2R R34, SRZ ;  /* 0x0000000000227805 */ /* 0x000fc4000001ff00 */
[----:B------:R-:W-:Y:S01]  /*3080*/  CS2R R36, SRZ ;  /* 0x0000000000247805 */ /* 0x000fe2000001ff00 */
[----:B-1----:R-:W-:Y:S01]  /*3090*/  IMAD R4, R4, R21, RZ ;  /* 0x0000001504047224 */ /* 0x002fe200078e02ff */
[----:B------:R-:W-:Y:S01]  /*30a0*/  CS2R R38, SRZ ;  /* 0x0000000000267805 */ /* 0x000fe2000001ff00 */
[----:B------:R-:W-:Y:S01]  /*30b0*/  IMAD R11, R16, 0x10, R10 ;  /* 0x00000010100b7824 */ /* 0x000fe200078e020a */
[----:B------:R-:W-:Y:S01]  /*30c0*/  CS2R R40, SRZ ;  /* 0x0000000000287805 */ /* 0x000fe2000001ff00 */
[----:B------:R-:W-:Y:S01]  /*30d0*/  IMAD.SHL.U32 R8, R4, 0x2, RZ ;  /* 0x0000000204087824 */ /* 0x000fe200078e00ff */
[----:B------:R-:W-:Y:S01]  /*30e0*/  CS2R R42, SRZ ;  /* 0x00000000002a7805 */ /* 0x000fe2000001ff00 */
[----:B------:R-:W-:Y:S01]  /*30f0*/  IMAD R12, R16, 0x10, R11 ;  /* 0x00000010100c7824 */ /* 0x000fe200078e020b */
[----:B------:R-:W-:Y:S01]  /*3100*/  CS2R R44, SRZ ;  /* 0x00000000002c7805 */ /* 0x000fe2000001ff00 */
[----:B--2---:R-:W-:Y:S01]  /*3110*/  IMAD R20, R20, UR10, RZ ;  /* 0x0000000a14147c24 */ /* 0x004fe2000f8e02ff */
[----:B------:R-:W-:-:S02]  /*3120*/  CS2R R46, SRZ ;  /* 0x00000000002e7805 */ /* 0x000fc4000001ff00 */
[----:B------:R-:W-:Y:S02]  /*3130*/  CS2R R48, SRZ ;  /* 0x0000000000307805 */ /* 0x000fe4000001ff00 */
[----:B------:R-:W-:Y:S01]  /*3140*/  CS2R R50, SRZ ;  /* 0x0000000000327805 */ /* 0x000fe2000001ff00 */
[C---:B------:R-:W-:Y:S01]  /*3150*/  IMAD.SHL.U32 R3, R20.reuse, 0x2, RZ ;  /* 0x0000000214037824 */ /* 0x040fe200078e00ff */
[----:B------:R-:W-:Y:S01]  /*3160*/  CS2R R52, SRZ ;  /* 0x0000000000347805 */ /* 0x000fe2000001ff00 */
[----:B------:R-:W-:Y:S01]  /*3170*/  IMAD.HI R20, R20, 0x2, RZ ;  /* 0x0000000214147827 */ /* 0x000fe200078e02ff */
[----:B------:R-:W-:Y:S02]  /*3180*/  CS2R R54, SRZ ;  /* 0x0000000000367805 */ /* 0x000fe4000001ff00 */
[----:B------:R-:W-:Y:S02]  /*3190*/  CS2R R56, SRZ ;  /* 0x0000000000387805 */ /* 0x000fe4000001ff00 */
[----:B------:R-:W-:Y:S01]  /*31a0*/  CS2R R58, SRZ ;  /* 0x00000000003a7805 */ /* 0x000fe2000001ff00 */
[----:B---3--:R-:W-:Y:S01]  /*31b0*/  IMAD R168, R168, UR10, RZ ;  /* 0x0000000aa8a87c24 */ /* 0x008fe2000f8e02ff */
[----:B------:R-:W-:Y:S01]  /*31c0*/  ULDC.64 UR10, c[0x0][0x220] ;  /* 0x00008800000a7ab9 */ /* 0x000fe20000000a00 */
[----:B------:R-:W-:Y:S01]  /*31d0*/  IMAD R163, R169, 0xa, RZ ;  /* 0x0000000aa9a37824 */ /* 0x000fe200078e02ff */
[----:B------:R-:W-:Y:S01]  /*31e0*/  IADD3 R190, P3, P4, R8, UR10, R3 ;  /* 0x0000000a08be7c10 */ /* 0x000fe2000fc7e003 */
[----:B------:R-:W-:Y:S01]  /*31f0*/  IMAD R8, R16, 0x10, R12 ;  /* 0x0000001010087824 */ /* 0x000fe200078e020c */
[----:B------:R-:W-:Y:S01]  /*3200*/  CS2R R60, SRZ ;  /* 0x00000000003c7805 */ /* 0x000fe2000001ff00 */
[----:B------:R-:W-:Y:S01]  /*3210*/  IMAD.SHL.U32 R222, R168, 0x2, RZ ;  /* 0x00000002a8de7824 */ /* 0x000fe200078e00ff */
[----:B------:R-:W-:Y:S01]  /*3220*/  LEA R220, P0, R9, R190, 0x1 ;  /* 0x000000be09dc7211 */ /* 0x000fe200078008ff */
[----:B------:R-:W-:Y:S01]  /*3230*/  IMAD R13, R16, 0x10, R8 ;  /* 0x00000010100d7824 */ /* 0x000fe200078e0208 */
[----:B------:R-:W-:Y:S01]  /*3240*/  CS2R R62, SRZ ;  /* 0x00000000003e7805 */ /* 0x000fe2000001ff00 */
[----:B------:R-:W-:Y:S01]  /*3250*/  IMAD.HI R3, R4, 0x2, RZ ;  /* 0x0000000204037827 */ /* 0x000fe200078e02ff */
[----:B------:R-:W-:Y:S01]  /*3260*/  IADD3 R222, P1, P2, R223, UR8, R222 ;  /* 0x00000008dfde7c10 */ /* 0x000fe2000fa3e0de */
[----:B------:R-:W-:Y:S01]  /*3270*/  UIADD3 UR8, UR4, 0x10000, URZ ;  /* 0x0001000004087890 */ /* 0x000fe2000fffe03f */
[----:B------:R-:W-:Y:S01]  /*3280*/  CS2R R64, SRZ ;  /* 0x0000000000407805 */ /* 0x000fe2000001ff00 */
[----:B------:R-:W-:Y:S01]  /*3290*/  IMAD R4, R16, 0x10, R13 ;  /* 0x0000001010047824 */ /* 0x000fe200078e020d */
[----:B------:R-:W-:Y:S01]  /*32a0*/  IADD3.X R20, R3, UR11, R20, P3, P4 ;  /* 0x0000000b03147c10 */ /* 0x000fe20009fe8414 */
[----:B------:R-:W-:Y:S01]  /*32b0*/  IMAD.HI R168, R168, 0x2, RZ ;  /* 0x00000002a8a87827 */ /* 0x000fe200078e02ff */
[----:B------:R-:W-:Y:S01]  /*32c0*/  USHF.R.U32.HI UR8, URZ, 0x4, UR8 ;  /* 0x000000043f087899 */ /* 0x000fe20008011608 */
[----:B------:R-:W-:-:S02]  /*32d0*/  IADD3 R178, P6, R163, R222, RZ ;  /* 0x000000dea3b27210 */ /* 0x000fc40007fde0ff */
[----:B------:R-:W-:Y:S01]  /*32e0*/  CS2R R66, SRZ ;  /* 0x0000000000427805 */ /* 0x000fe2000001ff00 */
[----:B------:R-:W-:Y:S01]  /*32f0*/  IMAD R3, R16, 0x10, R4 ;  /* 0x0000001010037824 */ /* 0x000fe200078e0204 */
[----:B------:R-:W-:Y:S01]  /*3300*/  IADD3.X R223, R7, UR9, R168, P1, P2 ;  /* 0x0000000907df7c10 */ /* 0x000fe20008fe44a8 */
[----:B------:R-:W-:Y:S01]  /*3310*/  USGXT.U32 UR10, UR8, 0xe ;  /* 0x0000000e080a789a */ /* 0x000fe20008000000 */
[----:B------:R-:W-:Y:S01]  /*3320*/  LEA R218, P1, R10, R190, 0x1 ;  /* 0x000000be0ada7211 */ /* 0x000fe200078208ff */
[----:B------:R-:W-:Y:S01]  /*3330*/  IMAD R7, R16, 0x10, R3 ;  /* 0x0000001010077824 */ /* 0x000fe200078e0203 */
[-C--:B------:R-:W-:Y:S01]  /*3340*/  LEA.HI.X.SX32 R221, R9, R20.reuse, 0x1, P0 ;  /* 0x0000001409dd7211 */ /* 0x080fe200000f0eff */
[----:B------:R-:W-:Y:S01]  /*3350*/  UIADD3 UR14, UP0, UR10, 0x2, URZ ;  /* 0x000000020a0e7890 */ /* 0x000fe2000ff1e03f */
[----:B------:R-:W-:Y:S01]  /*3360*/  LEA.HI.X.SX32 R219, R10, R20, 0x1, P1 ;  /* 0x000000140adb7211 */ /* 0x000fe200008f0eff */
[----:B------:R-:W-:Y:S01]  /*3370*/  IMAD R9, R16, 0x10, R7 ;  /* 0x0000001010097824 */ /* 0x000fe200078e0207 */
[-C--:B------:R-:W-:Y:S01]  /*3380*/  LEA R212, P1, R8, R190.reuse, 0x1 ;  /* 0x000000be08d47211 */ /* 0x080fe200078208ff */
[----:B------:R-:W-:Y:S01]  /*3390*/  IMAD R187, R169, 0x14, RZ ;  /* 0x00000014a9bb7824 */ /* 0x000fe200078e02ff */
[C---:B------:R-:W-:Y:S01]  /*33a0*/  LEA R216, P2, R11.reuse, R190, 0x1 ;  /* 0x000000be0bd87211 */ /* 0x040fe200078408ff */
[----:B------:R-:W-:Y:S01]  /*33b0*/  IMAD R10, R16, 0x10, R9 ;  /* 0x00000010100a7824 */ /* 0x000fe200078e0209 */
[----:B------:R-:W-:Y:S01]  /*33c0*/  LEA.HI.X.SX32 R213, R8, R20, 0x1, P1 ;  /* 0x0000001408d57211 */ /* 0x000fe200008f0eff */
[----:B------:R-:W-:Y:S01]  /*33d0*/  UIADD3.X UR15, UR5, 0x40000040, URZ, UP0, !UPT ;  /* 0x40000040050f7890 */ /* 0x000fe200087fe43f */
[----:B------:R-:W-:Y:S01]  /*33e0*/  LEA R214, P0, R12, R190, 0x1 ;  /* 0x000000be0cd67211 */ /* 0x000fe200078008ff */
[C---:B------:R-:W-:Y:S01]  /*33f0*/  IMAD R8, R16.reuse, 0x10, R10 ;  /* 0x0000001010087824 */ /* 0x040fe200078e020a */
[----:B------:R-:W-:Y:S01]  /*3400*/  LEA.HI.X.SX32 R217, R11, R20, 0x1, P2 ;  /* 0x000000140bd97211 */ /* 0x000fe200010f0eff */
[----:B------:R-:W-:Y:S01]  /*3410*/  IMAD R189, R169, 0x12, RZ ;  /* 0x00000012a9bd7824 */ /* 0x000fe200078e02ff */
[-C--:B------:R-:W-:Y:S01]  /*3420*/  LEA R206, P1, R3, R190.reuse, 0x1 ;  /* 0x000000be03ce7211 */ /* 0x080fe200078208ff */
[----:B------:R-:W-:Y:S01]  /*3430*/  IMAD R11, R16, 0x10, R8 ;  /* 0x00000010100b7824 */ /* 0x000fe200078e0208 */
[----:B------:R-:W-:Y:S01]  /*3440*/  LEA R210, P2, R13, R190, 0x1 ;  /* 0x000000be0dd27211 */ /* 0x000fe200078408ff */
[C---:B------:R-:W-:Y:S01]  /*3450*/  IMAD R155, R169.reuse, 0x5, RZ ;  /* 0x00000005a99b7824 */ /* 0x040fe200078e02ff */
[----:B------:R-:W-:Y:S01]  /*3460*/  LEA.HI.X.SX32 R215, R12, R20, 0x1, P0 ;  /* 0x000000140cd77211 */ /* 0x000fe200000f0eff */
[C---:B------:R-:W-:Y:S01]  /*3470*/  IMAD R181, R169.reuse, 0x1a, RZ ;  /* 0x0000001aa9b57824 */ /* 0x040fe200078e02ff */
[----:B------:R-:W-:Y:S01]  /*3480*/  LEA R208, P0, R4, R190, 0x1 ;  /* 0x000000be04d07211 */ /* 0x000fe200078008ff */
[----:B------:R-:W-:Y:S01]  /*3490*/  IMAD R185, R169, 0x16, RZ ;  /* 0x00000016a9b97824 */ /* 0x000fe200078e02ff */
[-C--:B------:R-:W-:Y:S01]  /*34a0*/  LEA.HI.X.SX32 R207, R3, R20.reuse, 0x1, P1 ;  /* 0x0000001403cf7211 */ /* 0x080fe200008f0eff */
[----:B------:R-:W-:Y:S01]  /*34b0*/  IMAD R3, R16, 0x10, R11 ;  /* 0x0000001010037824 */ /* 0x000fe200078e020b */
[----:B------:R-:W-:Y:S01]  /*34c0*/  LEA.HI.X.SX32 R211, R13, R20, 0x1, P2 ;  /* 0x000000140dd37211 */ /* 0x000fe200010f0eff */
[----:B------:R-:W-:Y:S01]  /*34d0*/  IMAD R157, R169, 0x6, RZ ;  /* 0x00000006a99d7824 */ /* 0x000fe200078e02ff */
[----:B------:R-:W-:Y:S01]  /*34e0*/  LEA R204, P2, R7, R190, 0x1 ;  /* 0x000000be07cc7211 */ /* 0x000fe200078408ff */
[----:B------:R-:W-:Y:S01]  /*34f0*/  IMAD R175, R169, 0xc, RZ ;  /* 0x0000000ca9af7824 */ /* 0x000fe200078e02ff */
[-C--:B------:R-:W-:Y:S01]  /*3500*/  LEA.HI.X.SX32 R209, R4, R20.reuse, 0x1, P0 ;  /* 0x0000001404d17211 */ /* 0x080fe200000f0eff */
[C---:B------:R-:W-:Y:S01]  /*3510*/  IMAD R4, R16.reuse, 0x10, R3 ;  /* 0x0000001010047824 */ /* 0x040fe200078e0203 */
[----:B------:R-:W-:Y:S01]  /*3520*/  LEA.HI.X.SX32 R205, R7, R20, 0x1, P2 ;  /* 0x0000001407cd7211 */ /* 0x000fe200010f0eff */
[----:B------:R-:W-:Y:S01]  /*3530*/  IMAD R183, R169, 0x18, RZ ;  /* 0x00000018a9b77824 */ /* 0x000fe200078e02ff */
[-C--:B------:R-:W-:Y:S01]  /*3540*/  LEA R202, P0, R9, R190.reuse, 0x1 ;  /* 0x000000be09ca7211 */ /* 0x080fe200078008ff */
[----:B------:R-:W-:Y:S01]  /*3550*/  IMAD R7, R16, 0x10, R4 ;  /* 0x0000001010077824 */ /* 0x000fe200078e0204 */
[-C--:B------:R-:W-:Y:S01]  /*3560*/  LEA R200, P1, R10, R190.reuse, 0x1 ;  /* 0x000000be0ac87211 */ /* 0x080fe200078208ff */
[----:B------:R-:W-:Y:S01]  /*3570*/  UIADD3.64 UR8, UR14, 0x2, URZ ;  /* 0x000000020e087897 */ /* 0x000fe2000fffe03f */
[----:B------:R-:W-:Y:S01]  /*3580*/  LEA R198, P2, R8, R190, 0x1 ;  /* 0x000000be08c67211 */ /* 0x000fe200078408ff */
[----:B------:R-:W-:Y:S01]  /*3590*/  IMAD R161, R169, 0x9, RZ ;  /* 0x00000009a9a17824 */ /* 0x000fe200078e02ff */
[-C--:B------:R-:W-:Y:S01]  /*35a0*/  LEA.HI.X.SX32 R203, R9, R20.reuse, 0x1, P0 ;  /* 0x0000001409cb7211 */ /* 0x080fe200000f0eff */
[C---:B------:R-:W-:Y:S01]  /*35b0*/  IMAD R177, R169.reuse, 0xd, RZ ;  /* 0x0000000da9b17824 */ /* 0x040fe200078e02ff */
[-C--:B------:R-:W-:Y:S01]  /*35c0*/  LEA.HI.X.SX32 R201, R10, R20.reuse, 0x1, P1 ;  /* 0x000000140ac97211 */ /* 0x080fe200008f0eff */
[C---:B------:R-:W-:Y:S01]  /*35d0*/  IMAD R171, R169.reuse, 0x1c, RZ ;  /* 0x0000001ca9ab7824 */ /* 0x040fe200078e02ff */
[----:B------:R-:W-:Y:S01]  /*35e0*/  LEA.HI.X.SX32 R199, R8, R20, 0x1, P2 ;  /* 0x0000001408c77211 */ /* 0x000fe200010f0eff */
[----:B------:R-:W-:Y:S01]  /*35f0*/  IMAD R173, R169, 0x1e, RZ ;  /* 0x0000001ea9ad7824 */ /* 0x000fe200078e02ff */
[-C--:B------:R-:W-:Y:S01]  /*3600*/  LEA R196, P0, R11, R190.reuse, 0x1 ;  /* 0x000000be0bc47211 */ /* 0x080fe200078008ff */
[----:B------:R-:W-:Y:S01]  /*3610*/  IMAD R167, R169, 0xb, RZ ;  /* 0x0000000ba9a77824 */ /* 0x000fe200078e02ff */
[-C--:B------:R-:W-:Y:S01]  /*3620*/  LEA R194, P1, R3, R190.reuse, 0x1 ;  /* 0x000000be03c27211 */ /* 0x080fe200078208ff */
[C---:B------:R-:W-:Y:S01]  /*3630*/  IMAD R23, R169.reuse, 0x3, RZ ;  /* 0x00000003a9177824 */ /* 0x040fe200078e02ff */
[CC--:B------:R-:W-:Y:S01]  /*3640*/  LEA R192, P2, R4.reuse, R190.reuse, 0x1 ;  /* 0x000000be04c07211 */ /* 0x0c0fe200078408ff */
[----:B------:R-:W-:Y:S01]  /*3650*/  IMAD R225, R169, 0xe, RZ ;  /* 0x0000000ea9e17824 */ /* 0x000fe200078e02ff */
[----:B------:R-:W-:Y:S01]  /*3660*/  LEA R190, P3, R7, R190, 0x1 ;  /* 0x000000be07be7211 */ /* 0x000fe200078608ff */
[----:B------:R-:W-:Y:S01]  /*3670*/  UIADD3.64 UR12, UR14, 0x4, URZ ;  /* 0x000000040e0c7897 */ /* 0x000fe2000fffe03f */
[----:B------:R-:W-:Y:S01]  /*3680*/  IADD3 R186, P5, R187, R222, RZ ;  /* 0x000000debbba7210 */ /* 0x000fe20007fbe0ff */
[----:B------:R-:W-:Y:S01]  /*3690*/  IMAD.U32 R154, RZ, RZ, UR8 ;  /* 0x00000008ff9a7e24 */ /* 0x000fe2000f8e00ff */
[-C--:B------:R-:W-:Y:S01]  /*36a0*/  LEA.HI.X.SX32 R191, R7, R20.reuse, 0x1, P3 ;  /* 0x0000001407bf7211 */ /* 0x080fe200018f0eff */
[----:B------:R-:W-:Y:S01]  /*36b0*/  IMAD.SHL.U32 R165, R169, 0x8, RZ ;  /* 0x00000008a9a57824 */ /* 0x000fe200078e00ff */
[----:B------:R-:W-:Y:S01]  /*36c0*/  LEA.HI.X.SX32 R195, R3, R20, 0x1, P1 ;  /* 0x0000001403c37211 */ /* 0x000fe200008f0eff */
[----:B------:R-:W-:Y:S01]  /*36d0*/  IMAD.SHL.U32 R3, R169, 0x2, RZ ;  /* 0x00000002a9037824 */ /* 0x000fe200078e00ff */
[----:B------:R-:W-:Y:S01]  /*36e0*/  IADD3 R188, P3, R189, R222, RZ ;  /* 0x000000debdbc7210 */ /* 0x000fe20007f7e0ff */
[----:B------:R-:W-:Y:S01]  /*36f0*/  IMAD R159, R169, 0x7, RZ ;  /* 0x00000007a99f7824 */ /* 0x000fe200078e02ff */
[-C--:B------:R-:W-:Y:S01]  /*3700*/  LEA.HI.X.SX32 R197, R11, R20.reuse, 0x1, P0 ;  /* 0x000000140bc57211 */ /* 0x080fe200000f0eff */
[C---:B------:R-:W-:Y:S01]  /*3710*/  IMAD R227, R169.reuse, 0xf, RZ ;  /* 0x0000000fa9e37824 */ /* 0x040fe200078e02ff */
[----:B------:R-:W-:Y:S01]  /*3720*/  LEA.HI.X.SX32 R193, R4, R20, 0x1, P2 ;  /* 0x0000001404c17211 */ /* 0x000fe200010f0eff */
[----:B------:R-:W-:Y:S01]  /*3730*/  IMAD.SHL.U32 R153, R169, 0x4, RZ ;  /* 0x00000004a9997824 */ /* 0x000fe200078e00ff */
[-C--:B------:R-:W-:Y:S01]  /*3740*/  IADD3 R180, P1, R181, R222.reuse, RZ ;  /* 0x000000deb5b47210 */ /* 0x080fe20007f3e0ff */
[----:B------:R-:W-:Y:S01]  /*3750*/  IMAD.U32 R154, RZ, RZ, UR12 ;  /* 0x0000000cff9a7e24 */ /* 0x000fe2000f8e00ff */
[-C--:B------:R-:W-:Y:S01]  /*3760*/  LEA.HI.X.SX32 R179, R155, R223.reuse, 0x1, P6 ;  /* 0x000000df9bb37211 */ /* 0x080fe200030f0eff */
[----:B------:R-:W-:Y:S01]  /*3770*/  IMAD.U32 R155, RZ, RZ, UR9 ;  /* 0x00000009ff9b7e24 */ /* 0x000fe2000f8e00ff */
[-C--:B------:R-:W-:Y:S01]  /*3780*/  LEA.HI.X.SX32 R187, R163, R223.reuse, 0x1, P5 ;  /* 0x000000dfa3bb7211 */ /* 0x080fe200028f0eff */
[----:B------:R-:W-:Y:S01]  /*3790*/  UIADD3.64 UR8, UR14, 0x7e, URZ ;  /* 0x0000007e0e087897 */ /* 0x000fe2000fffe03f */
[-C--:B------:R-:W-:Y:S01]  /*37a0*/  IADD3 R184, P0, R185, R222.reuse, RZ ;  /* 0x000000deb9b87210 */ /* 0x080fe20007f1e0ff */
[----:B------:R-:W-:Y:S01]  /*37b0*/  IMAD.U32 R155, RZ, RZ, UR13 ;  /* 0x0000000dff9b7e24 */ /* 0x000fe2000f8e00ff */
[-C--:B------:R-:W-:Y:S01]  /*37c0*/  IADD3 R182, P2, R183, R222.reuse, RZ ;  /* 0x000000deb7b67210 */ /* 0x080fe20007f5e0ff */
[----:B------:R-:W-:Y:S01]  /*37d0*/  IMAD.MOV.U32 R168, RZ, RZ, 0x3f800000 ;  /* 0x3f800000ffa87424 */ /* 0x000fe200078e00ff */
[-C--:B------:R-:W-:Y:S01]  /*37e0*/  IADD3 R172, P6, R157, R222.reuse, RZ ;  /* 0x000000de9dac7210 */ /* 0x080fe20007fde0ff */
[----:B------:R-:W-:Y:S01]  /*37f0*/  IMAD.MOV.U32 R16, RZ, RZ, RZ ;  /* 0x000000ffff107224 */ /* 0x000fe200078e00ff */
[-C--:B------:R-:W-:Y:S01]  /*3800*/  IADD3 R170, P5, R175, R222.reuse, RZ ;  /* 0x000000deafaa7210 */ /* 0x080fe20007fbe0ff */
[----:B------:R-:W-:Y:S01]  /*3810*/  IMAD.MOV.U32 R8, RZ, RZ, RZ ;  /* 0x000000ffff087224 */ /* 0x000fe200078e00ff */
[----:B------:R-:W-:Y:S01]  /*3820*/  LEA.HI.X.SX32 R189, R161, R223, 0x1, P3 ;  /* 0x000000dfa1bd7211 */ /* 0x000fe200018f0eff */
[----:B------:R-:W-:Y:S01]  /*3830*/  IMAD.MOV.U32 R20, RZ, RZ, 0x3f800000 ;  /* 0x3f800000ff147424 */ /* 0x000fe200078e00ff */
[----:B------:R-:W-:-:S02]  /*3840*/  IADD3 R176, P4, R171, R222, RZ ;  /* 0x000000deabb07210 */ /* 0x000fc40007f9e0ff */
[----:B------:R-:W-:Y:S02]  /*3850*/  CS2R R68, SRZ ;  /* 0x0000000000447805 */ /* 0x000fe4000001ff00 */
[----:B------:R-:W-:Y:S02]  /*3860*/  IADD3 R174, P3, R173, R222, RZ ;  /* 0x000000deadae7210 */ /* 0x000fe40007f7e0ff */
[----:B------:R-:W-:Y:S02]  /*3870*/  CS2R R70, SRZ ;  /* 0x0000000000467805 */ /* 0x000fe4000001ff00 */
[-C--:B------:R-:W-:Y:S02]  /*3880*/  LEA.HI.X.SX32 R181, R177, R223.reuse, 0x1, P1 ;  /* 0x000000dfb1b57211 */ /* 0x080fe400008f0eff */
[----:B------:R-:W-:Y:S02]  /*3890*/  CS2R R72, SRZ ;  /* 0x0000000000487805 */ /* 0x000fe4000001ff00 */
[----:B------:R-:W-:-:S02]  /*38a0*/  LEA.HI.X.SX32 R185, R167, R223, 0x1, P0 ;  /* 0x000000dfa7b97211 */ /* 0x000fc400000f0eff */
[----:B------:R-:W-:Y:S02]  /*38b0*/  CS2R R74, SRZ ;  /* 0x00000000004a7805 */ /* 0x000fe4000001ff00 */
[-C--:B------:R-:W-:Y:S02]  /*38c0*/  LEA.HI.X.SX32 R173, R23, R223.reuse, 0x1, P6 ;  /* 0x000000df17ad7211 */ /* 0x080fe400030f0eff */
[----:B------:R-:W-:Y:S02]  /*38d0*/  CS2R R76, SRZ ;  /* 0x00000000004c7805 */ /* 0x000fe4000001ff00 */
[-C--:B------:R-:W-:Y:S02]  /*38e0*/  LEA.HI.X.SX32 R171, R157, R223.reuse, 0x1, P5 ;  /* 0x000000df9dab7211 */ /* 0x080fe400028f0eff */
[----:B------:R-:W-:Y:S02]  /*38f0*/  CS2R R78, SRZ ;  /* 0x00000000004e7805 */ /* 0x000fe4000001ff00 */
[----:B------:R-:W-:-:S02]  /*3900*/  LEA.HI.X.SX32 R183, R175, R223, 0x1, P2 ;  /* 0x000000dfafb77211 */ /* 0x000fc400010f0eff */
[----:B------:R-:W-:Y:S02]  /*3910*/  CS2R R80, SRZ ;  /* 0x0000000000507805 */ /* 0x000fe4000001ff00 */
[-C--:B------:R-:W-:Y:S02]  /*3920*/  LEA R22, P1, R169, R222.reuse, 0x4 ;  /* 0x000000dea9167211 */ /* 0x080fe400078220ff */
[----:B------:R-:W-:Y:S02]  /*3930*/  CS2R R82, SRZ ;  /* 0x0000000000527805 */ /* 0x000fe4000001ff00 */
[-C--:B------:R-:W-:Y:S02]  /*3940*/  IADD3 R166, P0, R225, R222.reuse, RZ ;  /* 0x000000dee1a67210 */ /* 0x080fe40007f1e0ff */
[----:B------:R-:W-:Y:S02]  /*3950*/  CS2R R84, SRZ ;  /* 0x0000000000547805 */ /* 0x000fe4000001ff00 */
[----:B------:R-:W-:-:S02]  /*3960*/  IADD3 R164, P6, R3, R222, RZ ;  /* 0x000000de03a47210 */ /* 0x000fc40007fde0ff */
[----:B------:R-:W-:Y:S02]  /*3970*/  CS2R R86, SRZ ;  /* 0x0000000000567805 */ /* 0x000fe4000001ff00 */
[CC--:B------:R-:W-:Y:S02]  /*3980*/  LEA R162, P5, R169.reuse, R222.reuse, 0x2 ;  /* 0x000000dea9a27211 */ /* 0x0c0fe400078a10ff */
[----:B------:R-:W-:Y:S02]  /*3990*/  CS2R R88, SRZ ;  /* 0x0000000000587805 */ /* 0x000fe4000001ff00 */
[----:B------:R-:W-:Y:S02]  /*39a0*/  LEA R160, P2, R169, R222, 0x3 ;  /* 0x000000dea9a07211 */ /* 0x000fe400078418ff */
[----:B------:R-:W-:Y:S02]  /*39b0*/  CS2R R90, SRZ ;  /* 0x00000000005a7805 */ /* 0x000fe4000001ff00 */
[----:B------:R-:W-:-:S02]  /*39c0*/  LEA.HI.X.SX32 R23, R165, R223, 0x1, P1 ;  /* 0x000000dfa5177211 */ /* 0x000fc400008f0eff */
        /* <DEDUP_REMOVED lines=30> */
[C---:B------:R-:W-:Y:S01]  /*3bb0*/  LOP3.LUT R14, R18.reuse, 0x10, RZ, 0x3c, !PT ;  /* 0x00000010120e7812 */ /* 0x040fe200078e3cff */
[----:B------:R-:W-:Y:S01]  /*3bc0*/  IMAD.U32 R154, RZ, RZ, UR8 ;  /* 0x00000008ff9a7e24 */ /* 0x000fe2000f8e00ff */
[C---:B------:R-:W-:Y:S01]  /*3bd0*/  LOP3.LUT R13, R18.reuse, 0x20, RZ, 0x3c, !PT ;  /* 0x00000020120d7812 */ /* 0x040fe200078e3cff */
[----:B------:R-:W-:Y:S01]  /*3be0*/  IMAD.U32 R155, RZ, RZ, UR9 ;  /* 0x00000009ff9b7e24 */ /* 0x000fe2000f8e00ff */
[C---:B------:R-:W-:Y:S01]  /*3bf0*/  LOP3.LUT R12, R18.reuse, 0x30, RZ, 0x3c, !PT ;  /* 0x00000030120c7812 */ /* 0x040fe200078e3cff */
[----:B------:R-:W-:Y:S01]  /*3c00*/  UIADD3.64 UR18, UR14, 0x80, URZ ;  /* 0x000000800e127897 */ /* 0x000fe2000fffe03f */
[C---:B------:R-:W-:Y:S01]  /*3c10*/  LOP3.LUT R11, R18.reuse, 0x40, RZ, 0x3c, !PT ;  /* 0x00000040120b7812 */ /* 0x040fe200078e3cff */
[----:B------:R-:W-:Y:S01]  /*3c20*/  UIADD3.64 UR22, UR14, 0x82, URZ ;  /* 0x000000820e167897 */ /* 0x000fe2000fffe03f */
[C---:B------:R-:W-:Y:S01]  /*3c30*/  LOP3.LUT R10, R18.reuse, 0x50, RZ, 0x3c, !PT ;  /* 0x00000050120a7812 */ /* 0x040fe200078e3cff */
[----:B------:R-:W-:Y:S01]  /*3c40*/  UIADD3.64 UR26, UR14, 0x84, URZ ;  /* 0x000000840e1a7897 */ /* 0x000fe2000fffe03f */
[C---:B------:R-:W-:Y:S01]  /*3c50*/  LOP3.LUT R9, R18.reuse, 0x60, RZ, 0x3c, !PT ;  /* 0x0000006012097812 */ /* 0x040fe200078e3cff */
[----:B------:R-:W-:Y:S01]  /*3c60*/  UIADD3.64 UR30, UR14, 0xfe, URZ ;  /* 0x000000fe0e1e7897 */ /* 0x000fe2000fffe03f */
[----:B------:R-:W-:Y:S01]  /*3c70*/  LOP3.LUT R7, R18, 0x70, RZ, 0x3c, !PT ;  /* 0x0000007012077812 */ /* 0x000fe200078e3cff */
[----:B------:R-:W-:Y:S01]  /*3c80*/  UIADD3.64 UR34, UR14, 0x100, URZ ;  /* 0x000001000e227897 */ /* 0x000fe2000fffe03f */
[-C--:B------:R-:W-:Y:S01]  /*3c90*/  LEA.HI.X.SX32 R167, R159, R223.reuse, 0x1, P0 ;  /* 0x000000df9fa77211 */ /* 0x080fe200000f0eff */
        /* <DEDUP_REMOVED lines=9> */
[----:B------:R-:W-:Y:S01]  /*3d30*/  LEA.HI.X.SX32 R165, R169, R223, 0x1, P6 ;  /* 0x000000dfa9a57211 */ /* 0x000fe200030f0eff */
[----:B------:R-:W-:Y:S01]  /*3d40*/  UIADD3.64 UR58, UR14, 0x184, URZ ;  /* 0x000001840e3a7897 */ /* 0x000fe2000fffe03f */
[----:B------:R-:W-:-:S11]  /*3d50*/  ULDC UR60, c[0x0][0x238] ;  /* 0x00008e00003c7ab9 */ /* 0x000fd60000000800 */
.L_x_1:
[C---:B------:R-:W-:Y:S01]  /*3d60*/  IMAD.WIDE R228, R16.reuse, 0x2, R164 ;  /* 0x0000000210e47825 */ /* 0x040fe200078e02a4 */
[----:B------:R-:W-:Y:S02]  /*3d70*/  MOV R238, UR51 ;  /* 0x0000003300ee7c02 */ /* 0x000fe40008000f00 */
[----:B------:R-:W-:Y:S01]  /*3d80*/  MOV R239, UR50 ;  /* 0x0000003200ef7c02 */ /* 0x000fe20008000f00 */
[C---:B------:R-:W-:Y:S01]  /*3d90*/  IMAD.WIDE R230, R16.reuse, 0x2, R222 ;  /* 0x0000000210e67825 */ /* 0x040fe200078e02de */
[----:B------:R0:W2:Y:S01]  /*3da0*/  LDG.E.U16 R243, desc[UR6][R228.64] ;  /* 0x00000006e4f37981 */ /* 0x0000a2000c1e1500 */
[----:B------:R-:W-:Y:S02]  /*3db0*/  MOV R224, UR55 ;  /* 0x0000003700e07c02 */ /* 0x000fe40008000f00 */
[----:B------:R-:W-:Y:S01]  /*3dc0*/  IMAD.WIDE R226, R16, 0x2, R22 ;  /* 0x0000000210e27825 */ /* 0x000fe200078e0216 */
[----:B------:R1:W3:Y:S01]  /*3dd0*/  LDG.E.U16 R241, desc[UR6][R230.64] ;  /* 0x00000006e6f17981 */ /* 0x0002e2000c1e1500 */
[----:B------:R-:W-:-:S02]  /*3de0*/  MOV R225, UR54 ;  /* 0x0000003600e17c02 */ /* 0x000fc40008000f00 */
[C---:B------:R-:W-:Y:S01]  /*3df0*/  IMAD.WIDE R152, R16.reuse, 0x2, R162 ;  /* 0x0000000210987825 */ /* 0x040fe200078e02a2 */
[----:B------:R-:W-:Y:S01]  /*3e00*/  MOV R3, UR59 ;  /* 0x0000003b00037c02 */ /* 0x000fe20008000f00 */
[----:B------:R-:W4:Y:S01]  /*3e10*/  LDG.E.U16 R227, desc[UR6][R226.64] ;  /* 0x00000006e2e37981 */ /* 0x000f22000c1e1500 */
[----:B------:R-:W-:Y:S01]  /*3e20*/  MOV R4, UR58 ;  /* 0x0000003a00047c02 */ /* 0x000fe20008000f00 */
[C---:B------:R-:W-:Y:S02]  /*3e30*/  IMAD.WIDE R158, R16.reuse, 0x2, R178 ;  /* 0x00000002109e7825 */ /* 0x040fe400078e02b2 */
[----:B------:R-:W5:Y:S02]  /*3e40*/  LDG.E.U16 R240, desc[UR6][R152.64] ;  /* 0x0000000698f07981 */ /* 0x000f64000c1e1500 */
[C---:B0-----:R-:W-:Y:S02]  /*3e50*/  IMAD.WIDE R228, R16.reuse, 0x2, R188 ;  /* 0x0000000210e47825 */ /* 0x041fe400078e02bc */
[----:B------:R0:W5:Y:S02]  /*3e60*/  LDG.E.U16 R247, desc[UR6][R158.64] ;  /* 0x000000069ef77981 */ /* 0x000164000c1e1500 */
[----:B------:R-:W-:-:S02]  /*3e70*/  IMAD.WIDE R154, R16, 0x2, R172 ;  /* 0x00000002109a7825 */ /* 0x000fc400078e02ac */
[----:B------:R-:W5:Y:S02]  /*3e80*/  LDG.E.U16 R229, desc[UR6][R228.64] ;  /* 0x00000006e4e57981 */ /* 0x000f64000c1e1500 */
[C---:B------:R-:W-:Y:S02]  /*3e90*/  IMAD.WIDE R156, R16.reuse, 0x2, R160 ;  /* 0x00000002109c7825 */ /* 0x040fe400078e02a0 */
[----:B------:R-:W5:Y:S02]  /*3ea0*/  LDG.E.U16 R245, desc[UR6][R154.64] ;  /* 0x000000069af57981 */ /* 0x000f64000c1e1500 */
[C---:B-1----:R-:W-:Y:S02]  /*3eb0*/  IMAD.WIDE R230, R16.reuse, 0x2, R186 ;  /* 0x0000000210e67825 */ /* 0x042fe400078e02ba */
[----:B------:R1:W5:Y:S02]  /*3ec0*/  LDG.E.U16 R242, desc[UR6][R156.64] ;  /* 0x000000069cf27981 */ /* 0x000364000c1e1500 */
[----:B------:R-:W-:-:S02]  /*3ed0*/  IMAD.WIDE R232, R16, 0x2, R184 ;  /* 0x0000000210e87825 */ /* 0x000fc400078e02b8 */
[----:B------:R-:W5:Y:S02]  /*3ee0*/  LDG.E.U16 R230, desc[UR6][R230.64] ;  /* 0x00000006e6e67981 */ /* 0x000f64000c1e1500 */
[C---:B------:R-:W-:Y:S02]  /*3ef0*/  IMAD.WIDE R234, R16.reuse, 0x2, R182 ;  /* 0x0000000210ea7825 */ /* 0x040fe400078e02b6 */
[----:B------:R-:W5:Y:S02]  /*3f00*/  LDG.E.U16 R233, desc[UR6][R232.64] ;  /* 0x00000006e8e97981 */ /* 0x000f64000c1e1500 */
[C---:B------:R-:W-:Y:S02]  /*3f10*/  IMAD.WIDE R236, R16.reuse, 0x2, R180 ;  /* 0x0000000210ec7825 */ /* 0x040fe400078e02b4 */
[----:B------:R-:W5:Y:S02]  /*3f20*/  LDG.E.U16 R234, desc[UR6][R234.64] ;  /* 0x00000006eaea7981 */ /* 0x000f64000c1e1500 */
[----:B0-----:R-:W-:-:S02]  /*3f30*/  IMAD.WIDE R158, R16, 0x2, R170 ;  /* 0x00000002109e7825 */ /* 0x001fc400078e02aa */
[----:B------:R-:W5:Y:S02]  /*3f40*/  LDG.E.U16 R237, desc[UR6][R236.64] ;  /* 0x00000006eced7981 */ /* 0x000f64000c1e1500 */
[C---:B------:R-:W-:Y:S02]  /*3f50*/  IMAD.WIDE R152, R16.reuse, 0x2, R176 ;  /* 0x0000000210987825 */ /* 0x040fe400078e02b0 */
[----:B------:R-:W5:Y:S02]  /*3f60*/  LDG.E.U16 R226, desc[UR6][R158.64] ;  /* 0x000000069ee27981 */ /* 0x000f64000c1e1500 */
[C---:B-1----:R-:W-:Y:S02]  /*3f70*/  IMAD.WIDE R156, R16.reuse, 0x2, R166 ;  /* 0x00000002109c7825 */ /* 0x042fe400078e02a6 */
[----:B------:R-:W5:Y:S02]  /*3f80*/  LDG.E.U16 R244, desc[UR6][R152.64] ;  /* 0x0000000698f47981 */ /* 0x000f64000c1e1500 */
[----:B------:R-:W-:-:S02]  /*3f90*/  IMAD.WIDE R154, R16, 0x2, R174 ;  /* 0x00000002109a7825 */ /* 0x000fc400078e02ae */
[----:B------:R-:W5:Y:S04]  /*3fa0*/  LDG.E.U16 R228, desc[UR6][R156.64] ;  /* 0x000000069ce47981 */ /* 0x000f68000c1e1500 */
[----:B------:R-:W5:Y:S01]  /*3fb0*/  LDG.E.U16 R246, desc[UR6][R154.64] ;  /* 0x000000069af67981 */ /* 0x000f62000c1e1500 */
[----:B------:R-:W-:Y:S01]  /*3fc0*/  BAR.SYNC.DEFER_BLOCKING 0x0 ;  /* 0x0000000000007b1d */ /* 0x000fe20000010000 */
[----:B------:R-:W-:-:S04]  /*3fd0*/  USHF.L.U32 UR8, UR61, 0x9, URZ ;  /* 0x000000093d087899 */ /* 0x000fc8000800063f */
[----:B------:R-:W-:-:S04]  /*3fe0*/  ULOP3.LUT UR8, UR8, 0x800, URZ, 0xc0, !UPT ;  /* 0x0000080008087892 */ /* 0x000fc8000f8ec03f */
[----:B------:R-:W-:-:S04]  /*3ff0*/  ULEA.HI UR8, UR4, UR8, URZ, 0x1c ;  /* 0x0000000804087291 */ /* 0x000fc8000f8fe03f */
[----:B------:R-:W-:Y:S01]  /*4000*/  ULOP3.LUT UR8, UR8, 0x3fff, URZ, 0xc0, !UPT ;  /* 0x00003fff08087892 */ /* 0x000fe2000f8ec03f */
[----:B------:R-:W-:Y:S01]  /*4010*/  UMOV UR11, 0x40000040 ;  /* 0x40000040000b7882 */ /* 0x000fe20000000000 */
[----:B------:R-:W-:Y:S02]  /*4020*/  UMOV UR9, 0x40000040 ;  /* 0x4000004000097882 */ /* 0x000fe40000000000 */
[----:B------:R-:W-:Y:S02]  /*4030*/  UIADD3 UR12, UP0, UR8, 0x80, URZ ;  /* 0x00000080080c7890 */ /* 0x000fe4000ff1e03f */
[----:B------:R-:W-:Y:S02]  /*4040*/  UIADD3.64 UR50, UR14, 0x2, URZ ;  /* 0x000000020e327897 */ /* 0x000fe4000fffe03f */
[----:B------:R-:W-:Y:S01]  /*4050*/  UIADD3.64 UR54, UR14, 0x4, URZ ;  /* 0x000000040e367897 */ /* 0x000fe2000fffe03f */
[----:B---3--:R-:W-:Y:S04]  /*4060*/  STS.U16 [R18+UR4+0x10000], R241 ;  /* 0x010000f112007988 */ /* 0x008fe80008000404 */
[----:B----4-:R-:W-:Y:S04]  /*4070*/  STS.U16 [R18+UR4+0x10400], R227 ;  /* 0x010400e312007988 */ /* 0x010fe80008000404 */
[----:B--2---:R-:W-:Y:S04]  /*4080*/  STS.U16 [R14+UR4+0x10080], R243 ;  /* 0x010080f30e007988 */ /* 0x004fe80008000404 */
[----:B-----5:R-:W-:Y:S04]  /*4090*/  STS.U16 [R14+UR4+0x10480], R229 ;  /* 0x010480e50e007988 */ /* 0x020fe80008000404 */
[----:B------:R-:W-:Y:S04]  /*40a0*/  STS.U16 [R13+UR4+0x10100], R240 ;  /* 0x010100f00d007988 */ /* 0x000fe80008000404 */
[----:B------:R-:W-:Y:S04]  /*40b0*/  STS.U16 [R13+UR4+0x10500], R230 ;  /* 0x010500e60d007988 */ /* 0x000fe80008000404 */
[----:B------:R-:W-:Y:S04]  /*40c0*/  STS.U16 [R12+UR4+0x10180], R245 ;  /* 0x010180f50c007988 */ /* 0x000fe80008000404 */
[----:B------:R-:W-:Y:S04]  /*40d0*/  STS.U16 [R12+UR4+0x10580], R233 ;  /* 0x010580e90c007988 */ /* 0x000fe80008000404 */
[----:B------:R-:W-:Y:S04]  /*40e0*/  STS.U16 [R11+UR4+0x10200], R242 ;  /* 0x010200f20b007988 */ /* 0x000fe80008000404 */
[----:B------:R0:W-:Y:S04]  /*40f0*/  STS.U16 [R11+UR4+0x10600], R234 ;  /* 0x010600ea0b007988 */ /* 0x0001e80008000404 */
[----:B------:R-:W-:Y:S04]  /*4100*/  STS.U16 [R10+UR4+0x10280], R247 ;  /* 0x010280f70a007988 */ /* 0x000fe80008000404 */
[----:B------:R-:W-:Y:S04]  /*4110*/  STS.U16 [R10+UR4+0x10680], R237 ;  /* 0x010680ed0a007988 */ /* 0x000fe80008000404 */
[----:B------:R1:W-:Y:S04]  /*4120*/  STS.U16 [R9+UR4+0x10300], R226 ;  /* 0x010300e209007988 */ /* 0x0003e80008000404 */
[----:B------:R-:W-:Y:S04]  /*4130*/  STS.U16 [R9+UR4+0x10700], R244 ;  /* 0x010700f409007988 */ /* 0x000fe80008000404 */
[----:B------:R2:W-:Y:S04]  /*4140*/  STS.U16 [R7+UR4+0x10380], R228 ;  /* 0x010380e407007988 */ /* 0x0005e80008000404 */
[----:B------:R3:W-:Y:S01]  /*4150*/  STS.U16 [R7+UR4+0x10780], R246 ;  /* 0x010780f607007988 */ /* 0x0007e20008000404 */
[----:B------:R4:W-:Y:S06]  /*4160*/  MEMBAR.ALL.CTA ;  /* 0x0000000000007992 */ /* 0x0009ec0000008000 */
[----:B----4-:R-:W4:Y:S02]  /*4170*/  FENCE.VIEW.ASYNC.S ;  /* 0x00000000000073c6 */ /* 0x010f240000000000 */
[----:B----4-:R-:W-:Y:S06]  /*4180*/  BAR.SYNC.DEFER_BLOCKING 0x0 ;  /* 0x0000000000007b1d */ /* 0x010fec0000010000 */
[----:B------:R-:W-:-:S06]  /*4190*/  WARPGROUP.ARRIVE ;  /* 0x00000000000079c5 */ /* 0x000fcc0000000000 */
[----:B------:R-:W-:Y:S01]  /*41a0*/  HGMMA.64x16x16.F32 R152, gdesc[UR8].tnspA, RZ, !UPT ;  /* 0x20200000089879f0 */ /* 0x000fe2000c7008ff */
[----:B------:R-:W-:Y:S02]  /*41b0*/  UMOV UR8, URZ ;  /* 0x0000003f00087c82 */ /* 0x000fe40008000000 */
[----:B------:R-:W-:-:S04]  /*41c0*/  UIADD3.X UR13, UR8, 0x40000040, URZ, UP0, !UPT ;  /* 0x40000040080d7890 */ /* 0x000fc800087fe43f */
[----:B------:R-:W-:-:S05]  /*41d0*/  UIADD3.64 UR48, UR12, 0x80, URZ ;  /* 0x000000800c307897 */ /* 0x000fca000fffe03f */
[----:B------:R-:W-:Y:S01]  /*41e0*/  HGMMA.64x16x16.F32 R152, gdesc[UR12].tnspA, R152 ;  /* 0x202000000c9879f0 */ /* 0x000fe20008700898 */
[----:B------:R-:W-:-:S03]  /*41f0*/  UIADD3.64 UR52, UR12, 0x100, URZ ;  /* 0x000001000c347897 */ /* 0x000fc6000fffe03f */
[----:B------:R-:W-:Y:S01]  /*4200*/  HGMMA.64x16x16.F32 R152, gdesc[UR48].tnspA, R152 ;  /* 0x20200000309879f0 */ /* 0x000fe20008700898 */
[----:B------:R-:W-:Y:S02]  /*4210*/  UIADD3.64 UR58, UR14, 0x7e, URZ ;  /* 0x0000007e0e3a7897 */ /* 0x000fe4000fffe03f */
[----:B------:R-:W-:-:S03]  /*4220*/  UIADD3.64 UR56, UR12, 0x180, URZ ;  /* 0x000001800c387897 */ /* 0x000fc6000fffe03f */
[----:B------:R-:W-:Y:S01]  /*4230*/  HGMMA.64x16x16.F32 R152, gdesc[UR52].tnspA, R152 ;  /* 0x20200000349879f0 */ /* 0x000fe20008700898 */
[----:B------:R-:W-:-:S05]  /*4240*/  UIADD3.64 UR16, UR12, 0x200, URZ ;  /* 0x000002000c107897 */ /* 0x000fca000fffe03f */
[----:B------:R-:W-:Y:S01]  /*4250*/  HGMMA.64x16x16.F32 R152, gdesc[UR56].tnspA, R152 ;  /* 0x20200000389879f0 */ /* 0x000fe20008700898 */
        /* <DEDUP_REMOVED lines=12> */
[----:B0-----:R-:W-:Y:S01]  /*4320*/  IMAD.WIDE R234, R8, 0x2, R218 ;  /* 0x0000000208ea7825 */ /* 0x001fe200078e02da */
[----:B------:R-:W-:Y:S01]  /*4330*/  UIADD3.64 UR44, UR12, 0x580, URZ ;  /* 0x000005800c2c7897 */ /* 0x000fe2000fffe03f */
[----:B------:R-:W-:Y:S02]  /*4340*/  R2UR UR58, R4 ;  /* 0x00000000043a72ca */ /* 0x000fe400000e0000 */
[----:B------:R-:W-:Y:S01]  /*4350*/  R2UR UR55, R224 ;  /* 0x00000000e03772ca */ /* 0x000fe200000e0000 */
[----:B------:R0:W4:Y:S01]  /*4360*/  LDG.E.U16 R4, desc[UR6][R234.64] ;  /* 0x00000006ea047981 */ /* 0x000122000c1e1500 */
[----:B------:R-:W-:Y:S01]  /*4370*/  R2UR UR54, R225 ;  /* 0x00000000e13672ca */ /* 0x000fe200000e0000 */
[----:B------:R-:W-:Y:S01]  /*4380*/  HGMMA.64x16x16.F32 R152, gdesc[UR40].tnspA, R152 ;  /* 0x20200000289879f0 */ /* 0x000fe20008700898 */
[----:B------:R-:W-:-:S04]  /*4390*/  IMAD.WIDE R232, R8, 0x2, R216 ;  /* 0x0000000208e87825 */ /* 0x000fc800078e02d8 */
[----:B------:R-:W-:-:S04]  /*43a0*/  IMAD.WIDE R224, R8, 0x2, R214 ;  /* 0x0000000208e07825 */ /* 0x000fc800078e02d6 */
[----:B-1----:R-:W-:-:S04]  /*43b0*/  IMAD.WIDE R226, R8, 0x2, R212 ;  /* 0x0000000208e27825 */ /* 0x002fc800078e02d4 */
[----:B--2---:R-:W-:-:S04]  /*43c0*/  IMAD.WIDE R228, R8, 0x2, R210 ;  /* 0x0000000208e47825 */ /* 0x004fc800078e02d2 */
[----:B------:R-:W-:Y:S01]  /*43d0*/  IMAD.WIDE R230, R8, 0x2, R208 ;  /* 0x0000000208e67825 */ /* 0x000fe200078e02d0 */
[----:B------:R-:W-:Y:S01]  /*43e0*/  R2UR UR51, R238 ;  /* 0x00000000ee3372ca */ /* 0x000fe200000e0000 */
[----:B------:R1:W2:Y:S02]  /*43f0*/  LDG.E.U16 R242, desc[UR6][R232.64] ;  /* 0x00000006e8f27981 */ /* 0x0002a4000c1e1500 */
[C---:B0-----:R-:W-:Y:S01]  /*4400*/  IMAD.WIDE R234, R8.reuse, 0x2, R206 ;  /* 0x0000000208ea7825 */ /* 0x041fe200078e02ce */
[----:B------:R-:W-:Y:S01]  /*4410*/  R2UR UR50, R239 ;  /* 0x00000000ef3272ca */ /* 0x000fe200000e0000 */
[----:B------:R0:W5:Y:S02]  /*4420*/  LDG.E.U16 R244, desc[UR6][R224.64] ;  /* 0x00000006e0f47981 */ /* 0x000164000c1e1500 */
[C---:B------:R-:W-:Y:S02]  /*4430*/  IMAD.WIDE R240, R8.reuse, 0x2, R220 ;  /* 0x0000000208f07825 */ /* 0x040fe400078e02dc */
[----:B---3--:R3:W5:Y:S02]  /*4440*/  LDG.E.U16 R246, desc[UR6][R226.64] ;  /* 0x00000006e2f67981 */ /* 0x008764000c1e1500 */
[----:B------:R-:W-:-:S02]  /*4450*/  IMAD.WIDE R236, R8, 0x2, R204 ;  /* 0x0000000208ec7825 */ /* 0x000fc400078e02cc */
[----:B------:R3:W5:Y:S02]  /*4460*/  LDG.E.U16 R248, desc[UR6][R228.64] ;  /* 0x00000006e4f87981 */ /* 0x000764000c1e1500 */
[C---:B------:R-:W-:Y:S02]  /*4470*/  IMAD.WIDE R238, R8.reuse, 0x2, R202 ;  /* 0x0000000208ee7825 */ /* 0x040fe400078e02ca */
[----:B------:R3:W5:Y:S02]  /*4480*/  LDG.E.U16 R250, desc[UR6][R230.64] ;  /* 0x00000006e6fa7981 */ /* 0x000764000c1e1500 */
[C---:B-1----:R-:W-:Y:S02]  /*4490*/  IMAD.WIDE R232, R8.reuse, 0x2, R200 ;  /* 0x0000000208e87825 */ /* 0x042fe400078e02c8 */
[----:B------:R1:W5:Y:S02]  /*44a0*/  LDG.E.U16 R252, desc[UR6][R234.64] ;  /* 0x00000006eafc7981 */ /* 0x000364000c1e1500 */
[----:B0-----:R-:W-:-:S02]  /*44b0*/  IMAD.WIDE R224, R8, 0x2, R198 ;  /* 0x0000000208e07825 */ /* 0x001fc400078e02c6 */
[----:B------:R-:W4:Y:S02]  /*44c0*/  LDG.E.U16 R240, desc[UR6][R240.64] ;  /* 0x00000006f0f07981 */ /* 0x000f24000c1e1500 */
[C---:B---3--:R-:W-:Y:S02]  /*44d0*/  IMAD.WIDE R226, R8.reuse, 0x2, R196 ;  /* 0x0000000208e27825 */ /* 0x048fe400078e02c4 */
[----:B------:R-:W3:Y:S02]  /*44e0*/  LDG.E.U16 R236, desc[UR6][R236.64] ;  /* 0x00000006ecec7981 */ /* 0x000ee4000c1e1500 */
[C---:B------:R-:W-:Y:S02]  /*44f0*/  IMAD.WIDE R228, R8.reuse, 0x2, R194 ;  /* 0x0000000208e47825 */ /* 0x040fe400078e02c2 */
[----:B------:R-:W3:Y:S01]  /*4500*/  LDG.E.U16 R238, desc[UR6][R238.64] ;  /* 0x00000006eeee7981 */ /* 0x000ee2000c1e1500 */
[----:B------:R-:W-:Y:S01]  /*4510*/  HGMMA.64x16x16.F32 R152, gdesc[UR44].tnspA, R152 ;  /* 0x202000002c9879f0 */ /* 0x000fe20008700898 */
[----:B------:R-:W-:-:S02]  /*4520*/  IMAD.WIDE R230, R8, 0x2, R192 ;  /* 0x0000000208e67825 */ /* 0x000fc400078e02c0 */
[----:B------:R-:W3:Y:S02]  /*4530*/  LDG.E.U16 R232, desc[UR6][R232.64] ;  /* 0x00000006e8e87981 */ /* 0x000ee4000c1e1500 */
[----:B-1----:R-:W-:Y:S02]  /*4540*/  IMAD.WIDE R234, R8, 0x2, R190 ;  /* 0x0000000208ea7825 */ /* 0x002fe400078e02be */
[----:B------:R0:W3:Y:S04]  /*4550*/  LDG.E.U16 R224, desc[UR6][R224.64] ;  /* 0x00000006e0e07981 */ /* 0x0000e8000c1e1500 */
[----:B------:R1:W3:Y:S04]  /*4560*/  LDG.E.U16 R226, desc[UR6][R226.64] ;  /* 0x00000006e2e27981 */ /* 0x0002e8000c1e1500 */
[----:B------:R1:W3:Y:S04]  /*4570*/  LDG.E.U16 R228, desc[UR6][R228.64] ;  /* 0x00000006e4e47981 */ /* 0x0002e8000c1e1500 */
[----:B------:R1:W3:Y:S04]  /*4580*/  LDG.E.U16 R230, desc[UR6][R230.64] ;  /* 0x00000006e6e67981 */ /* 0x0002e8000c1e1500 */
[----:B------:R-:W3:Y:S01]  /*4590*/  LDG.E.U16 R234, desc[UR6][R234.64] ;  /* 0x00000006eaea7981 */ /* 0x000ee2000c1e1500 */
[----:B------:R-:W-:-:S09]  /*45a0*/  UIADD3.64 UR48, UR12, 0x600, URZ ;  /* 0x000006000c307897 */ /* 0x000fd2000fffe03f */
[----:B------:R-:W-:Y:S01]  /*45b0*/  HGMMA.64x16x16.F32 R152, gdesc[UR48].tnspA, R152 ;  /* 0x20200000309879f0 */ /* 0x000fe20008700898 */
[----:B------:R-:W-:Y:S01]  /*45c0*/  UIADD3.64 UR52, UR12, 0x680, URZ ;  /* 0x000006800c347897 */ /* 0x000fe2000fffe03f */
[----:B------:R-:W-:Y:S01]  /*45d0*/  R2UR UR59, R3 ;  /* 0x00000000033b72ca */ /* 0x000fe200000e0000 */
[----:B------:R-:W-:-:S07]  /*45e0*/  UIADD3.64 UR56, UR12, 0x700, URZ ;  /* 0x000007000c387897 */ /* 0x000fce000fffe03f */
[----:B------:R-:W-:Y:S05]  /*45f0*/  HGMMA.64x16x16.F32 R152, gdesc[UR52].tnspA, R152 ;  /* 0x20200000349879f0 */ /* 0x000fea0008700898 */
[----:B------:R-:W-:Y:S03]  /*4600*/  HGMMA.64x16x16.F32 R152, gdesc[UR56].tnspA, R152, gsb0 ;  /* 0x20200000389879f0 */ /* 0x000fe60008000898 */
[----:B------:R-:W-:Y:S02]  /*4610*/  WARPGROUP.DEPBAR.LE gsb0, 0x0 ;  /* 0x00008000000079c5 */ /* 0x000fe40000010000 */
[----:B------:R-:W-:Y:S01]  /*4620*/  FMUL R3, R152, UR60 ;  /* 0x0000003c98037c20 */ /* 0x000fe20008400000 */
[----:B0-----:R-:W-:Y:S01]  /*4630*/  FMUL R225, R153, UR60 ;  /* 0x0000003c99e17c20 */ /* 0x001fe20008400000 */
[----:B------:R-:W-:Y:S04]  /*4640*/  BAR.SYNC.DEFER_BLOCKING 0x0 ;  /* 0x0000000000007b1d */ /* 0x000fe80000010000 */
[----:B------:R-:W-:Y:S01]  /*4650*/  FMNMX R225, R3, R225, !PT ;  /* 0x000000e103e17209 */ /* 0x000fe20007800000 */
[----:B------:R-:W-:-:S05]  /*4660*/  FMUL R3, R156, UR60 ;  /* 0x0000003c9c037c20 */ /* 0x000fca0008400000 */
[----:B------:R-:W-:Y:S01]  /*4670*/  FMNMX R225, R3, R225, !PT ;  /* 0x000000e103e17209 */ /* 0x000fe20007800000 */
[----:B------:R-:W-:-:S05]  /*4680*/  FMUL R3, R157, UR60 ;  /* 0x0000003c9d037c20 */ /* 0x000fca0008400000 */
[----:B-1----:R-:W-:-:S05]  /*4690*/  FMNMX R227, R3, R225, !PT ;  /* 0x000000e103e37209 */ /* 0x002fca0007800000 */
[----:B------:R-:W0:Y:S01]  /*46a0*/  SHFL.BFLY PT, R229, R227, 0x2, 0x1f ;  /* 0x0c401f00e3e57f89 */ /* 0x000e2200000e0000 */
[----:B------:R-:W-:Y:S01]  /*46b0*/  FMUL R3, R154, UR60 ;  /* 0x0000003c9a037c20 */ /* 0x000fe20008400000 */
[----:B------:R-:W-:-:S05]  /*46c0*/  FMUL R225, R155, UR60 ;  /* 0x0000003c9be17c20 */ /* 0x000fca0008400000 */
[----:B------:R-:W-:Y:S01]  /*46d0*/  FMNMX R225, R3, R225, !PT ;  /* 0x000000e103e17209 */ /* 0x000fe20007800000 */
[----:B------:R-:W-:-:S05]  /*46e0*/  FMUL R3, R158, UR60 ;  /* 0x0000003c9e037c20 */ /* 0x000fca0008400000 */
[----:B------:R-:W-:Y:S01]  /*46f0*/  FMNMX R225, R3, R225, !PT ;  /* 0x000000e103e17209 */ /* 0x000fe20007800000 */
[----:B------:R-:W-:Y:S01]  /*4700*/  FMUL R3, R159, UR60 ;  /* 0x0000003c9f037c20 */ /* 0x000fe20008400000 */
[----:B0-----:R-:W-:-:S04]  /*4710*/  FMNMX R231, R227, R229, !PT ;  /* 0x000000e5e3e77209 */ /* 0x001fc80007800000 */
[----:B------:R-:W-:-:S05]  /*4720*/  FMNMX R229, R3, R225, !PT ;  /* 0x000000e103e57209 */ /* 0x000fca0007800000 */
[----:B------:R-:W0:Y:S04]  /*4730*/  SHFL.BFLY PT, R225, R229, 0x2, 0x1f ;  /* 0x0c401f00e5e17f89 */ /* 0x000e2800000e0000 */
[----:B------:R-:W1:Y:S01]  /*4740*/  SHFL.BFLY PT, R3, R231, 0x1, 0x1f ;  /* 0x0c201f00e7037f89 */ /* 0x000e6200000e0000 */
[----:B0-----:R-:W-:-:S05]  /*4750*/  FMNMX R227, R229, R225, !PT ;  /* 0x000000e1e5e37209 */ /* 0x001fca0007800000 */
[----:B------:R-:W0:Y:S01]  /*4760*/  SHFL.BFLY PT, R233, R227, 0x1, 0x1f ;  /* 0x0c201f00e3e97f89 */ /* 0x000e2200000e0000 */
[----:B-1----:R-:W-:-:S04]  /*4770*/  FMNMX R3, R231, R3, !PT ;  /* 0x00000003e7037209 */ /* 0x002fc80007800000 */
[----:B------:R-:W-:Y:S01]  /*4780*/  FMNMX R225, R3, R15, !PT ;  /* 0x0000000f03e17209 */ /* 0x000fe20007800000 */
[----:B----4-:R1:W-:Y:S04]  /*4790*/  STS.U16 [R17+UR4+0x10000], R240 ;  /* 0x010000f011007988 */ /* 0x0103e80008000404 */
[--C-:B------:R-:W-:Y:S01]  /*47a0*/  FFMA R152, R152, UR60, -R225.reuse ;  /* 0x0000003c98987c23 */ /* 0x100fe200080008e1 */
[----:B------:R4:W-:Y:S03]  /*47b0*/  STS.U16 [R17+UR4+0x10200], R4 ;  /* 0x0102000411007988 */ /* 0x0009e60008000404 */
[----:B------:R-:W-:Y:S01]  /*47c0*/  FMUL R3, R152, 1.4426950216293334961 ;  /* 0x3fb8aa3b98037820 */ /* 0x000fe20000400000 */
[----:B--2---:R-:W-:Y:S01]  /*47d0*/  STS.U16 [R17+UR4+0x10400], R242 ;  /* 0x010400f211007988 */ /* 0x004fe20008000404 */
[----:B------:R-:W-:-:S03]  /*47e0*/  FFMA R152, R156, UR60, -R225 ;  /* 0x0000003c9c987c23 */ /* 0x000fc600080008e1 */
[----:B-----5:R-:W-:Y:S04]  /*47f0*/  STS.U16 [R17+UR4+0x10600], R244 ;  /* 0x010600f411007988 */ /* 0x020fe80008000404 */
[----:B------:R-:W-:Y:S04]  /*4800*/  STS.U16 [R17+UR4+0x10800], R246 ;  /* 0x010800f611007988 */ /* 0x000fe80008000404 */
[----:B------:R-:W-:Y:S04]  /*4810*/  STS.U16 [R17+UR4+0x10a00], R248 ;  /* 0x010a00f811007988 */ /* 0x000fe80008000404 */
[----:B------:R-:W-:Y:S04]  /*4820*/  STS.U16 [R17+UR4+0x10c00], R250 ;  /* 0x010c00fa11007988 */ /* 0x000fe80008000404 */
[----:B------:R-:W-:Y:S04]  /*4830*/  STS.U16 [R17+UR4+0x10e00], R252 ;  /* 0x010e00fc11007988 */ /* 0x000fe80008000404 */
[----:B---3--:R-:W-:Y:S04]  /*4840*/  STS.U16 [R17+UR4+0x11000], R236 ;  /* 0x011000ec11007988 */ /* 0x008fe80008000404 */
[----:B------:R-:W-:Y:S04]  /*4850*/  STS.U16 [R17+UR4+0x11200], R238 ;  /* 0x011200ee11007988 */ /* 0x000fe80008000404 */
[----:B------:R-:W-:Y:S04]  /*4860*/  STS.U16 [R17+UR4+0x11400], R232 ;  /* 0x011400e811007988 */ /* 0x000fe80008000404 */
[----:B------:R-:W-:Y:S04]  /*4870*/  STS.U16 [R17+UR4+0x11600], R224 ;  /* 0x011600e011007988 */ /* 0x000fe80008000404 */
[----:B------:R-:W-:Y:S04]  /*4880*/  STS.U16 [R17+UR4+0x11800], R226 ;  /* 0x011800e211007988 */ /* 0x000fe80008000404 */
[----:B------:R-:W-:Y:S04]  /*4890*/  STS.U16 [R17+UR4+0x11a00], R228 ;  /* 0x011a00e411007988 */ /* 0x000fe80008000404 */
[----:B------:R-:W-:Y:S04]  /*48a0*/  STS.U16 [R17+UR4+0x11c00], R230 ;  /* 0x011c00e611007988 */ /* 0x000fe80008000404 */
[----:B------:R-:W-:Y:S01]  /*48b0*/  STS.U16 [R17+UR4+0x11e00], R234 ;  /* 0x011e00ea11007988 */ /* 0x000fe20008000404 */
[----:B------:R2:W-:Y:S06]  /*48c0*/  MEMBAR.ALL.CTA ;  /* 0x0000000000007992 */ /* 0x0005ec0000008000 */
[----:B--2---:R-:W2:Y:S01]  /*48d0*/  FENCE.VIEW.ASYNC.S ;  /* 0x00000000000073c6 */ /* 0x004ea20000000000 */
[----:B------:R-:W-:Y:S01]  /*48e0*/  FMUL R231, R152, 1.4426950216293334961 ;  /* 0x3fb8aa3b98e77820 */ /* 0x000fe20000400000 */
[----:B0-----:R-:W-:-:S04]  /*48f0*/  FMNMX R152, R227, R233, !PT ;  /* 0x000000e9e3987209 */ /* 0x001fc80007800000 */
[----:B-1----:R-:W-:Y:S01]  /*4900*/  FMNMX R240, R152, R19, !PT ;  /* 0x0000001398f07209 */ /* 0x002fe20007800000 */
[----:B------:R-:W-:Y:S01]  /*4910*/  FFMA R153, R153, UR60, -R225 ;  /* 0x0000003c99997c23 */ /* 0x000fe200080008e1 */
[----:B------:R-:W-:-:S03]  /*4920*/  FADD R227, -R225, R15 ;  /* 0x0000000fe1e37221 */ /* 0x000fc60000000100 */
[----:B------:R-:W-:Y:S01]  /*4930*/  FADD R19, -R240, R19 ;  /* 0x00000013f0137221 */ /* 0x000fe20000000100 */
[--C-:B------:R-:W-:Y:S01]  /*4940*/  FFMA R158, R158, UR60, -R240.reuse ;  /* 0x0000003c9e9e7c23 */ /* 0x100fe200080008f0 */
[--C-:B------:R-:W-:Y:S01]  /*4950*/  FFMA R159, R159, UR60, -R240.reuse ;  /* 0x0000003c9f9f7c23 */ /* 0x100fe200080008f0 */
[----:B------:R-:W-:Y:S01]  /*4960*/  FMUL R229, R153, 1.4426950216293334961 ;  /* 0x3fb8aa3b99e57820 */ /* 0x000fe20000400000 */
[----:B------:R-:W-:Y:S01]  /*4970*/  FFMA R153, R157, UR60, -R225 ;  /* 0x0000003c9d997c23 */ /* 0x000fe200080008e1 */
[----:B------:R-:W-:Y:S01]  /*4980*/  FMUL R227, R227, 1.4426950216293334961 ;  /* 0x3fb8aa3be3e37820 */ /* 0x000fe20000400000 */
[--C-:B------:R-:W-:Y:S01]  /*4990*/  FFMA R154, R154, UR60, -R240.reuse ;  /* 0x0000003c9a9a7c23 */ /* 0x100fe200080008f0 */
[----:B------:R-:W-:Y:S01]  /*49a0*/  FFMA R155, R155, UR60, -R240 ;  /* 0x0000003c9b9b7c23 */ /* 0x000fe200080008f0 */
[----:B------:R-:W-:Y:S01]  /*49b0*/  FMUL R19, R19, 1.4426950216293334961 ;  /* 0x3fb8aa3b13137820 */ /* 0x000fe20000400000 */
[----:B------:R-:W-:Y:S01]  /*49c0*/  FMUL R158, R158, 1.4426950216293334961 ;  /* 0x3fb8aa3b9e9e7820 */ /* 0x000fe20000400000 */
[----:B------:R-:W-:Y:S01]  /*49d0*/  FMUL R159, R159, 1.4426950216293334961 ;  /* 0x3fb8aa3b9f9f7820 */ /* 0x000fe20000400000 */
[----:B------:R-:W-:Y:S01]  /*49e0*/  FMUL R153, R153, 1.4426950216293334961 ;  /* 0x3fb8aa3b99997820 */ /* 0x000fe20000400000 */
[----:B------:R-:W-:Y:S01]  /*49f0*/  FMUL R154, R154, 1.4426950216293334961 ;  /* 0x3fb8aa3b9a9a7820 */ /* 0x000fe20000400000 */
[----:B------:R-:W-:Y:S01]  /*4a00*/  FMUL R155, R155, 1.4426950216293334961 ;  /* 0x3fb8aa3b9b9b7820 */ /* 0x000fe20000400000 */
[----:B------:R-:W0:Y:S08]  /*4a10*/  MUFU.EX2 R227, R227 ;  /* 0x000000e300e37308 */ /* 0x000e300000000800 */
[----:B------:R-:W1:Y:S08]  /*4a20*/  MUFU.EX2 R19, R19 ;  /* 0x0000001300137308 */ /* 0x000e700000000800 */
[----:B------:R-:W-:Y:S08]  /*4a30*/  MUFU.EX2 R156, R229 ;  /* 0x000000e5009c7308 */ /* 0x000ff00000000800 */
[----:B------:R-:W3:Y:S08]  /*4a40*/  MUFU.EX2 R3, R3 ;  /* 0x0000000300037308 */ /* 0x000ef00000000800 */
[----:B------:R-:W-:Y:S08]  /*4a50*/  MUFU.EX2 R157, R231 ;  /* 0x000000e7009d7308 */ /* 0x000ff00000000800 */
[----:B------:R-:W5:Y:S08]  /*4a60*/  MUFU.EX2 R15, R153 ;  /* 0x00000099000f7308 */ /* 0x000f700000000800 */
[----:B----4-:R5:W-:Y:S08]  /*4a70*/  MUFU.EX2 R4, R154 ;  /* 0x0000009a00047308 */ /* 0x010bf00000000800 */
[----:B------:R-:W4:Y:S08]  /*4a80*/  MUFU.EX2 R229, R155 ;  /* 0x0000009b00e57308 */ /* 0x000f300000000800 */
[----:B------:R-:W-:Y:S08]  /*4a90*/  MUFU.EX2 R158, R158 ;  /* 0x0000009e009e7308 */ /* 0x000ff00000000800 */
[----:B------:R-:W2:Y:S01]  /*4aa0*/  MUFU.EX2 R159, R159 ;  /* 0x0000009f009f7308 */ /* 0x000ea20000000800 */
[-C--:B0-----:R-:W-:Y:S01]  /*4ab0*/  FMUL R24, R24, R227.reuse ;  /* 0x000000e318187220 */ /* 0x081fe20000400000 */
[-C--:B------:R-:W-:Y:S01]  /*4ac0*/  FMUL R25, R25, R227.reuse ;  /* 0x000000e319197220 */ /* 0x080fe20000400000 */
        /* <DEDUP_REMOVED lines=61> */
[----:B------:R-:W-:Y:S01]  /*4ea0*/  FMUL R149, R149, R227 ;  /* 0x000000e395957220 */ /* 0x000fe20000400000 */
[-C--:B-1----:R-:W-:Y:S01]  /*4eb0*/  FMUL R26, R26, R19.reuse ;  /* 0x000000131a1a7220 */ /* 0x082fe20000400000 */
        /* <DEDUP_REMOVED lines=63> */
[----:B---3--:R-:W-:-:S02]  /*52b0*/  F2FP.F16.F32.PACK_AB R152, R156, R3 ;  /* 0x000000039c98723e */ /* 0x008fc400000000ff */
[----:B-----5:R-:W-:Y:S02]  /*52c0*/  F2FP.F16.F32.PACK_AB R154, R15, R157 ;  /* 0x0000009d0f9a723e */ /* 0x020fe400000000ff */
[----:B----4-:R-:W-:Y:S02]  /*52d0*/  F2FP.F16.F32.PACK_AB R153, R229, R4 ;  /* 0x00000004e599723e */ /* 0x010fe400000000ff */
[----:B--2---:R-:W-:Y:S01]  /*52e0*/  F2FP.F16.F32.PACK_AB R155, R159, R158 ;  /* 0x0000009e9f9b723e */ /* 0x004fe200000000ff */
[----:B------:R-:W-:Y:S06]  /*52f0*/  BAR.SYNC.DEFER_BLOCKING 0x0 ;  /* 0x0000000000007b1d */ /* 0x000fec0000010000 */
[----:B------:R-:W-:Y:S01]  /*5300*/  UMOV UR11, 0xc0000010 ;  /* 0xc0000010000b7882 */ /* 0x000fe20000000000 */
[----:B------:R-:W-:-:S06]  /*5310*/  WARPGROUP.ARRIVE ;  /* 0x00000000000079c5 */ /* 0x000fcc0000000000 */
[----:B------:R-:W-:Y:S01]  /*5320*/  HGMMA.64x256x16.F32 R24, R152, gdesc[UR8], R24, gsb0 ;  /* 0x03e0000898187df0 */ /* 0x000fe20008000818 */
[----:B------:R-:W-:Y:S01]  /*5330*/  FADD R156, R3, R156 ;  /* 0x0000009c039c7221 */ /* 0x000fe20000000000 */
[----:B------:R-:W-:-:S03]  /*5340*/  FADD R229, R4, R229 ;  /* 0x000000e504e57221 */ /* 0x000fc60000000000 */
[----:B------:R-:W-:Y:S01]  /*5350*/  FADD R156, R157, R156 ;  /* 0x0000009c9d9c7221 */ /* 0x000fe20000000000 */
[----:B------:R-:W-:-:S03]  /*5360*/  FADD R158, R158, R229 ;  /* 0x000000e59e9e7221 */ /* 0x000fc60000000000 */
[----:B------:R-:W-:Y:S01]  /*5370*/  FADD R156, R15, R156 ;  /* 0x0000009c0f9c7221 */ /* 0x000fe20000000000 */
[----:B------:R-:W-:-:S04]  /*5380*/  FADD R158, R159, R158 ;  /* 0x0000009e9f9e7221 */ /* 0x000fc80000000000 */
[----:B------:R-:W0:Y:S04]  /*5390*/  SHFL.BFLY PT, R3, R156, 0x2, 0x1f ;  /* 0x0c401f009c037f89 */ /* 0x000e2800000e0000 */
[----:B------:R-:W1:Y:S01]  /*53a0*/  SHFL.BFLY PT, R15, R158, 0x2, 0x1f ;  /* 0x0c401f009e0f7f89 */ /* 0x000e6200000e0000 */
[----:B------:R-:W-:Y:S01]  /*53b0*/  UIADD3 UR5, UR5, 0x10, URZ ;  /* 0x0000001005057890 */ /* 0x000fe2000fffe03f */
[----:B0-----:R-:W-:Y:S01]  /*53c0*/  FADD R3, R156, R3 ;  /* 0x000000039c037221 */ /* 0x001fe20000000000 */
[----:B-1----:R-:W-:-:S04]  /*53d0*/  FADD R15, R158, R15 ;  /* 0x0000000f9e0f7221 */ /* 0x002fc80000000000 */
[----:B------:R-:W0:Y:S04]  /*53e0*/  SHFL.BFLY PT, R4, R3, 0x1, 0x1f ;  /* 0x0c201f0003047f89 */ /* 0x000e2800000e0000 */
[----:B------:R-:W1:Y:S01]  /*53f0*/  SHFL.BFLY PT, R224, R15, 0x1, 0x1f ;  /* 0x0c201f000fe07f89 */ /* 0x000e6200000e0000 */
[----:B------:R-:W-:Y:S01]  /*5400*/  ISETP.LE.AND P0, PT, R5, UR5, PT ;  /* 0x0000000505007c0c */ /* 0x000fe2000bf03270 */
[----:B------:R-:W-:Y:S02]  /*5410*/  IMAD R8, R21, 0x10, R8 ;  /* 0x0000001015087824 */ /* 0x000fe400078e0208 */
[----:B------:R-:W-:Y:S02]  /*5420*/  IMAD R16, R169, 0x10, R16 ;  /* 0x00000010a9107824 */ /* 0x000fe400078e0210 */
[----:B0-----:R-:W-:Y:S01]  /*5430*/  FADD R4, R3, R4 ;  /* 0x0000000403047221 */ /* 0x001fe20000000000 */
[----:B-1----:R-:W-:-:S03]  /*5440*/  FADD R224, R15, R224 ;  /* 0x000000e00fe07221 */ /* 0x002fc60000000000 */
[----:B------:R-:W-:Y:S01]  /*5450*/  FFMA R168, R227, R168, R4 ;  /* 0x000000a8e3a87223 */ /* 0x000fe20000000004 */
[--C-:B------:R-:W-:Y:S02]  /*5460*/  IMAD.MOV.U32 R4, RZ, RZ, R225.reuse ;  /* 0x000000ffff047224 */ /* 0x100fe400078e00e1 */
[----:B------:R-:W-:Y:S01]  /*5470*/  FFMA R20, R19, R20, R224 ;  /* 0x0000001413147223 */ /* 0x000fe200000000e0 */
[--C-:B------:R-:W-:Y:S02]  /*5480*/  IMAD.MOV.U32 R3, RZ, RZ, R240.reuse ;  /* 0x000000ffff037224 */ /* 0x100fe400078e00f0 */
[----:B------:R-:W-:Y:S02]  /*5490*/  IMAD.MOV.U32 R15, RZ, RZ, R225 ;  /* 0x000000ffff0f7224 */ /* 0x000fe400078e00e1 */
[----:B------:R-:W-:Y:S01]  /*54a0*/  IMAD.MOV.U32 R19, RZ, RZ, R240 ;  /* 0x000000ffff137224 */ /* 0x000fe200078e00f0 */
[----:B------:R-:W-:Y:S02]  /*54b0*/  WARPGROUP.DEPBAR.LE gsb0, 0x0 ;  /* 0x00008000000079c5 */ /* 0x000fe40000010000 */
[----:B------:R-:W-:Y:S05]  /*54c0*/  @!P0 BRA `(.L_x_1) ;  /* 0xffffffe800248947 */ /* 0x000fea000383ffff */
.L_x_0:
[----:B------:R-:W-:Y:S02]  /*54d0*/  IMAD.MOV.U32 R13, RZ, RZ, R20 ;  /* 0x000000ffff0d7224 */ /* 0x000fe400078e0014 */
[----:B------:R-:W-:Y:S01]  /*54e0*/  FMUL R7, R130, 0.25 ;  /* 0x3e80000082077820 */ /* 0x000fe20000400000 */
[----:B------:R-:W-:Y:S01]  /*54f0*/  FMUL R8, R151, 0.25 ;  /* 0x3e80000097087820 */ /* 0x000fe20000400000 */
[----:B------:R-:W-:Y:S01]  /*5500*/  FMUL R174, R149, 0.25 ;  /* 0x3e80000095ae7820 */ /* 0x000fe20000400000 */
[----:B------:R-:W-:Y:S01]  /*5510*/  FSETP.GT.AND P1, PT, |R168|, 8.50705917302346158658e+37, PT ;  /* 0x7e800000a800780b */ /* 0x000fe20003f24200 */
[----:B------:R-:W-:Y:S01]  /*5520*/  FMUL R5, R150, 0.25 ;  /* 0x3e80000096057820 */ /* 0x000fe20000400000 */
[----:B------:R-:W-:Y:S01]  /*5530*/  FSETP.GT.AND P0, PT, |R13|, 8.50705917302346158658e+37, PT ;  /* 0x7e8000000d00780b */ /* 0x000fe20003f04200 */
[----:B------:R-:W-:Y:S01]  /*5540*/  FMUL R10, R139, 0.25 ;  /* 0x3e8000008b0a7820 */ /* 0x000fe20000400000 */
[----:B------:R-:W-:Y:S01]  /*5550*/  FSEL R174, R174, R149, P1 ;  /* 0x00000095aeae7208 */ /* 0x000fe20000800000 */
        /* <DEDUP_REMOVED lines=51> */
[----:B------:R-:W-:Y:S01]  /*5890*/  FMUL R112, R25, 0.25 ;  /* 0x3e80000019707820 */ /* 0x000fe20000400000 */
[----:B------:R-:W-:Y:S01]  /*58a0*/  FSEL R131, R10, R131, P0 ;  /* 0x000000830a837208 */ /* 0x000fe20000000000 */
[----:B------:R-:W-:Y:S01]  /*58b0*/  FMUL R193, R168, 8388608 ;  /* 0x4b000000a8c17820 */ /* 0x000fe20000400000 */
[----:B------:R-:W-:Y:S01]  /*58c0*/  FSEL R95, R8, R95, P0 ;  /* 0x0000005f085f7208 */ /* 0x000fe20000000000 */
[----:B------:R-:W-:Y:S01]  /*58d0*/  FMUL R10, R119, 0.25 ;  /* 0x3e800000770a7820 */ /* 0x000fe20000400000 */
[----:B------:R-:W-:Y:S01]  /*58e0*/  FSEL R128, R7, R128, P1 ;  /* 0x0000008007807208 */ /* 0x000fe20000800000 */
[----:B------:R-:W-:Y:S01]  /*58f0*/  FMUL R7, R116, 0.25 ;  /* 0x3e80000074077820 */ /* 0x000fe20000400000 */
[----:B------:R-:W-:Y:S01]  /*5900*/  FMUL R8, R87, 0.25 ;  /* 0x3e80000057087820 */ /* 0x000fe20000400000 */
[----:B------:R-:W-:Y:S01]  /*5910*/  FSETP.GEU.AND P2, PT, R168, 1.175494350822287508e-38, PT ;  /* 0x00800000a800780b */ /* 0x000fe20003f4e000 */
[----:B------:R-:W-:Y:S01]  /*5920*/  FMUL R21, R138, 0.25 ;  /* 0x3e8000008a157820 */ /* 0x000fe20000400000 */
[----:B------:R-:W-:Y:S01]  /*5930*/  FSEL R106, R5, R106, P0 ;  /* 0x0000006a056a7208 */ /* 0x000fe20000000000 */
[----:B------:R-:W-:Y:S01]  /*5940*/  FMUL R5, R98, 0.25 ;  /* 0x3e80000062057820 */ /* 0x000fe20000400000 */
[----:B------:R-:W-:Y:S01]  /*5950*/  FSEL R176, R7, R116, P1 ;  /* 0x0000007407b07208 */ /* 0x000fe20000800000 */
[----:B------:R-:W-:Y:S01]  /*5960*/  FMUL R7, R108, 0.25 ;  /* 0x3e8000006c077820 */ /* 0x000fe20000400000 */
[----:B------:R-:W-:Y:S01]  /*5970*/  FSETP.GEU.AND P4, PT, |R13|, 1.175494350822287508e-38, PT ;  /* 0x008000000d00780b */ /* 0x000fe20003f8e200 */
[----:B------:R-:W-:Y:S01]  /*5980*/  FMUL R19, R82, 0.25 ;  /* 0x3e80000052137820 */ /* 0x000fe20000400000 */
[----:B------:R-:W-:Y:S01]  /*5990*/  FSEL R166, R9, R24, P1 ;  /* 0x0000001809a67208 */ /* 0x000fe20000800000 */
[----:B------:R-:W-:Y:S01]  /*59a0*/  FMUL R9, R132, 0.25 ;  /* 0x3e80000084097820 */ /* 0x000fe20000400000 */
[----:B------:R-:W-:Y:S01]  /*59b0*/  FSEL R108, R7, R108, P1 ;  /* 0x0000006c076c7208 */ /* 0x000fe20000800000 */
[----:B------:R-:W-:Y:S01]  /*59c0*/  FMUL R7, R104, 0.25 ;  /* 0x3e80000068077820 */ /* 0x000fe20000400000 */
[----:B------:R-:W-:Y:S01]  /*59d0*/  FSEL R223, R112, R25, P1 ;  /* 0x0000001970df7208 */ /* 0x000fe20000800000 */
[----:B------:R-:W-:Y:S01]  /*59e0*/  FMUL R112, R13, 8388608 ;  /* 0x4b0000000d707820 */ /* 0x000fe20000400000 */
[----:B------:R-:W-:Y:S01]  /*59f0*/  FSEL R193, R193, R168, !P2 ;  /* 0x000000a8c1c17208 */ /* 0x000fe20005000000 */
[----:B------:R-:W-:Y:S01]  /*5a00*/  FMUL R173, R144, 0.25 ;  /* 0x3e80000090ad7820 */ /* 0x000fe20000400000 */
[----:B------:R-:W-:Y:S01]  /*5a10*/  FSEL R104, R7, R104, P1 ;  /* 0x0000006807687208 */ /* 0x000fe20000800000 */
[----:B------:R-:W-:Y:S01]  /*5a20*/  FMUL R7, R96, 0.25 ;  /* 0x3e80000060077820 */ /* 0x000fe20000400000 */
[----:B------:R-:W-:Y:S01]  /*5a30*/  FSEL R207, RZ, -23, P2 ;  /* 0xc1b80000ffcf7808 */ /* 0x000fe20001000000 */
[----:B------:R-:W-:Y:S01]  /*5a40*/  FMUL R15, R86, 0.25 ;  /* 0x3e800000560f7820 */ /* 0x000fe20000400000 */
[----:B------:R-:W-:Y:S01]  /*5a50*/  FSEL R119, R10, R119, P0 ;  /* 0x000000770a777208 */ /* 0x000fe20000000000 */
[----:B------:R-:W-:Y:S01]  /*5a60*/  FMUL R10, R111, 0.25 ;  /* 0x3e8000006f0a7820 */ /* 0x000fe20000400000 */
[----:B------:R-:W-:Y:S01]  /*5a70*/  FSEL R87, R8, R87, P0 ;  /* 0x0000005708577208 */ /* 0x000fe20000000000 */
[----:B------:R-:W-:Y:S01]  /*5a80*/  FMUL R8, R83, 0.25 ;  /* 0x3e80000053087820 */ /* 0x000fe20000400000 */
[----:B------:R-:W-:Y:S01]  /*5a90*/  FSETP.GEU.AND P3, PT, R13, 1.175494350822287508e-38, PT ;  /* 0x008000000d00780b */ /* 0x000fe20003f6e000 */
[----:B------:R-:W-:Y:S01]  /*5aa0*/  FMUL R11, R26, 0.25 ;  /* 0x3e8000001a0b7820 */ /* 0x000fe20000400000 */
[C---:B------:R-:W-:Y:S01]  /*5ab0*/  FSETP.GEU.AND P2, PT, |R168|.reuse, 1.175494350822287508e-38, PT ;  /* 0x00800000a800780b */ /* 0x040fe20003f4e200 */
[----:B------:R-:W-:Y:S01]  /*5ac0*/  @P1 FMUL R168, R168, 0.25 ;  /* 0x3e800000a8a81820 */ /* 0x000fe20000400000 */
[----:B------:R-:W-:Y:S01]  /*5ad0*/  FSEL R96, R7, R96, P1 ;  /* 0x0000006007607208 */ /* 0x000fe20000800000 */
[----:B------:R-:W-:Y:S01]  /*5ae0*/  FMUL R7, R88, 0.25 ;  /* 0x3e80000058077820 */ /* 0x000fe20000400000 */
[----:B------:R-:W-:Y:S01]  /*5af0*/  FSEL R98, R5, R98, P0 ;  /* 0x0000006205627208 */ /* 0x000fe20000000000 */
[----:B------:R-:W-:Y:S01]  /*5b00*/  FMUL R5, R94, 0.25 ;  /* 0x3e8000005e057820 */ /* 0x000fe20000400000 */
[----:B------:R-:W-:Y:S01]  /*5b10*/  FSEL R132, R9, R132, P1 ;  /* 0x0000008409847208 */ /* 0x000fe20000800000 */
[----:B------:R-:W-:Y:S01]  /*5b20*/  FMUL R9, R124, 0.25 ;  /* 0x3e8000007c097820 */ /* 0x000fe20000400000 */
[----:B------:R-:W-:Y:S01]  /*5b30*/  FSEL R195, R112, R13, !P3 ;  /* 0x0000000d70c37208 */ /* 0x000fe20005800000 */
[----:B------:R-:W-:Y:S01]  /*5b40*/  @P0 FMUL R13, R13, 0.25 ;  /* 0x3e8000000d0d0820 */ /* 0x000fe20000400000 */
        /* <DEDUP_REMOVED lines=8> */
[----:B------:R-:W-:Y:S01]  /*5bd0*/  @!P4 FMUL R13, R13, 16777216 ;  /* 0x4b8000000d0dc820 */ /* 0x000fe20000400000 */
[----:B------:R-:W-:Y:S01]  /*5be0*/  FSEL R124, R9, R124, P1 ;  /* 0x0000007c097c7208 */ /* 0x000fe20000800000 */
[----:B------:R-:W-:Y:S01]  /*5bf0*/  FMUL R9, R100, 0.25 ;  /* 0x3e80000064097820 */ /* 0x000fe20000400000 */
[----:B------:R-:W-:Y:S01]  /*5c00*/  FSEL R99, R10, R99, P0 ;  /* 0x000000630a637208 */ /* 0x000fe20000000000 */
[----:B------:R-:W-:Y:S01]  /*5c10*/  FMUL R10, R91, 0.25 ;  /* 0x3e8000005b0a7820 */ /* 0x000fe20000400000 */
[----:B------:R-:W-:Y:S01]  /*5c20*/  FSEL R75, R8, R75, P0 ;  /* 0x0000004b084b7208 */ /* 0x000fe20000000000 */
[----:B------:R-:W-:Y:S01]  /*5c30*/  FMUL R8, R67, 0.25 ;  /* 0x3e80000043087820 */ /* 0x000fe20000400000 */
[----:B------:R-:W-:Y:S01]  /*5c40*/  FSEL R21, R21, R138, P0 ;  /* 0x0000008a15157208 */ /* 0x000fe20000000000 */
[----:B------:R-:W0:Y:S01]  /*5c50*/  MUFU.RCP R200, R13 ;  /* 0x0000000d00c87308 */ /* 0x000e220000001000 */
[----:B------:R-:W-:Y:S01]  /*5c60*/  FSEL R180, R7, R76, P1 ;  /* 0x0000004c07b47208 */ /* 0x000fe20000800000 */
[----:B------:R-:W-:Y:S01]  /*5c70*/  @!P2 FMUL R168, R168, 16777216 ;  /* 0x4b800000a8a8a820 */ /* 0x000fe20000400000 */
[----:B------:R-:W-:Y:S01]  /*5c80*/  FSEL R138, R5, R78, P0 ;  /* 0x0000004e058a7208 */ /* 0x000fe20000000000 */
[----:B------:R-:W-:Y:S01]  /*5c90*/  FMUL R7, R68, 0.25 ;  /* 0x3e80000044077820 */ /* 0x000fe20000400000 */
        /* <DEDUP_REMOVED lines=10> */
[----:B------:R-:W-:Y:S01]  /*5d40*/  VIADD R144, R193, 0xc0cafb0d ;  /* 0xc0cafb0dc1907836 */ /* 0x000fe20000000000 */
[----:B------:R-:W-:Y:S01]  /*5d50*/  FSEL R182, R7, R68, P1 ;  /* 0x0000004407b67208 */ /* 0x000fe20000800000 */
[----:B------:R-:W1:Y:S01]  /*5d60*/  MUFU.RCP R168, R168 ;  /* 0x000000a800a87308 */ /* 0x000e620000001000 */
[----:B------:R-:W-:Y:S01]  /*5d70*/  FSEL R160, R5, R58, P0 ;  /* 0x0000003a05a07208 */ /* 0x000fe20000000000 */
[----:B------:R-:W-:Y:S01]  /*5d80*/  FMUL R7, R36, 0.25 ;  /* 0x3e80000024077820 */ /* 0x000fe20000400000 */
[----:B------:R-:W-:Y:S01]  /*5d90*/  FSEL R15, R15, R86, P0 ;  /* 0x000000560f0f7208 */ /* 0x000fe20000000000 */
[----:B------:R-:W-:Y:S01]  /*5da0*/  FMUL R5, R50, 0.25 ;  /* 0x3e80000032057820 */ /* 0x000fe20000400000 */
[----:B------:R-:W-:Y:S01]  /*5db0*/  FSEL R11, R11, R26, P0 ;  /* 0x0000001a0b0b7208 */ /* 0x000fe20000000000 */
[----:B------:R-:W-:Y:S01]  /*5dc0*/  VIADD R196, R195, 0xc0cafb0d ;  /* 0xc0cafb0dc3c47836 */ /* 0x000fe20000000000 */
        /* <DEDUP_REMOVED lines=9> */
[----:B------:R-:W-:Y:S01]  /*5e60*/  LOP3.LUT R144, R144, 0xff800000, RZ, 0xc0, !PT ;  /* 0xff80000090907812 */ /* 0x000fe200078ec0ff */
[----:B------:R-:W-:Y:S01]  /*5e70*/  FMUL R8, R55, 0.25 ;  /* 0x3e80000037087820 */ /* 0x000fe20000400000 */
[----:B------:R-:W-:Y:S01]  /*5e80*/  FSEL R216, R7, R36, P1 ;  /* 0x0000002407d87208 */ /* 0x000fe20000800000 */
[----:B------:R-:W-:Y:S01]  /*5e90*/  FMUL R7, R32, 0.25 ;  /* 0x3e80000020077820 */ /* 0x000fe20000400000 */
[----:B------:R-:W-:Y:S01]  /*5ea0*/  FSEL R162, R5, R50, P0 ;  /* 0x0000003205a27208 */ /* 0x000fe20000000000 */
[----:B------:R-:W-:Y:S01]  /*5eb0*/  @!P4 FMUL R15, R15, 16777216 ;  /* 0x4b8000000f0fc820 */ /* 0x000fe20000400000 */
[----:B------:R-:W-:Y:S01]  /*5ec0*/  FMUL R179, R80, 0.25 ;  /* 0x3e80000050b37820 */ /* 0x000fe20000400000 */
[----:B------:R-:W-:Y:S01]  /*5ed0*/  LOP3.LUT R196, R196, 0xff800000, RZ, 0xc0, !PT ;  /* 0xff800000c4c47812 */ /* 0x000fe200078ec0ff */
[----:B------:R-:W-:Y:S01]  /*5ee0*/  @!P4 FMUL R11, R11, 16777216 ;  /* 0x4b8000000b0bc820 */ /* 0x000fe20000400000 */
[----:B------:R-:W-:Y:S01]  /*5ef0*/  FSEL R141, R12, R141, P1 ;  /* 0x0000008d0c8d7208 */ /* 0x000fe20000800000 */
[----:B------:R-:W-:Y:S01]  /*5f00*/  @!P4 FMUL R115, R115, 16777216 ;  /* 0x4b8000007373c820 */ /* 0x000fe20000400000 */
[----:B------:R-:W-:Y:S01]  /*5f10*/  FSEL R178, R9, R84, P1 ;  /* 0x0000005409b27208 */ /* 0x000fe20000800000 */
[----:B------:R-:W-:Y:S01]  /*5f20*/  @!P4 FMUL R162, R162, 16777216 ;  /* 0x4b800000a2a2c820 */ /* 0x000fe20000400000 */
[----:B------:R-:W-:Y:S01]  /*5f30*/  I2FP.F32.S32 R112, R144 ;  /* 0x0000009000707245 */ /* 0x000fe20000201400 */
[----:B------:R-:W-:Y:S01]  /*5f40*/  FMUL R175, R120, 0.25 ;  /* 0x3e80000078af7820 */ /* 0x000fe20000400000 */
[----:B------:R-:W-:Y:S01]  /*5f50*/  FSEL R117, R26, R117, P1 ;  /* 0x000000751a757208 */ /* 0x000fe20000800000 */
[----:B------:R-:W-:Y:S01]  /*5f60*/  @!P2 FMUL R149, R149, 16777216 ;  /* 0x4b8000009595a820 */ /* 0x000fe20000400000 */
[----:B------:R-:W-:Y:S01]  /*5f70*/  FSEL R191, R82, R53, P1 ;  /* 0x0000003552bf7208 */ /* 0x000fe20000800000 */
[----:B0-----:R-:W-:Y:S01]  /*5f80*/  FMUL R53, R200, R15 ;  /* 0x0000000fc8357220 */ /* 0x001fe20000400000 */
[----:B------:R-:W-:Y:S01]  /*5f90*/  LOP3.LUT R9, R2, 0x7, RZ, 0xc0, !PT ;  /* 0x0000000702097812 */ /* 0x000fe200078ec0ff */
[----:B------:R-:W-:Y:S01]  /*5fa0*/  FMUL R15, R200, R11 ;  /* 0x0000000bc80f7220 */ /* 0x000fe20000400000 */
[----:B------:R-:W-:Y:S01]  /*5fb0*/  FSEL R71, R10, R71, P0 ;  /* 0x000000470a477208 */ /* 0x000fe20000000000 */
[----:B------:R-:W-:Y:S01]  /*5fc0*/  FMUL R10, R59, 0.25 ;  /* 0x3e8000003b0a7820 */ /* 0x000fe20000400000 */
[----:B------:R-:W-:Y:S01]  /*5fd0*/  FSEL R55, R8, R55, P0 ;  /* 0x0000003708377208 */ /* 0x000fe20000000000 */
[----:B------:R-:W-:Y:S01]  /*5fe0*/  FMUL R8, R47, 0.25 ;  /* 0x3e8000002f087820 */ /* 0x000fe20000400000 */
[----:B------:R-:W-:Y:S01]  /*5ff0*/  FSEL R218, R7, R32, P1 ;  /* 0x0000002007da7208 */ /* 0x000fe20000800000 */
[----:B------:R-:W-:Y:S01]  /*6000*/  IMAD.SHL.U32 R7, R2, 0x4, RZ ;  /* 0x0000000402077824 */ /* 0x000fe200078e00ff */
[----:B------:R-:W-:Y:S01]  /*6010*/  FSEL R179, R179, R80, P1 ;  /* 0x00000050b3b37208 */ /* 0x000fe20000800000 */
[----:B------:R-:W-:-:S02]  /*6020*/  IMAD.IADD R13, R193, 0x1, -R144 ;  /* 0x00000001c10d7824 */ /* 0x000fc400078e0a90 */
[----:B------:R-:W-:Y:S01]  /*6030*/  FMUL R80, R69, 0.25 ;  /* 0x3e80000045507820 */ /* 0x000fe20000400000 */
[----:B------:R-:W-:Y:S02]  /*6040*/  IMAD.IADD R11, R195, 0x1, -R196 ;  /* 0x00000001c30b7824 */ /* 0x000fe400078e0ac4 */
[----:B------:R-:W-:Y:S01]  /*6050*/  FMUL R84, R45, 0.25 ;  /* 0x3e8000002d547820 */ /* 0x000fe20000400000 */
[----:B------:R-:W-:Y:S01]  /*6060*/  LEA R116, R9, UR4, 0x4 ;  /* 0x0000000409747c11 */ /* 0x000fe2000f8e20ff */
[----:B------:R-:W-:Y:S01]  /*6070*/  FFMA.FTZ R207, R112, 1.1920928955078125e-07, R207 ;  /* 0x3400000070cf7823 */ /* 0x000fe200000100cf */
[----:B------:R-:W-:Y:S01]  /*6080*/  @!P2 FMUL R141, R141, 16777216 ;  /* 0x4b8000008d8da820 */ /* 0x000fe20000400000 */
[C---:B------:R-:W-:Y:S01]  /*6090*/  FMUL R112, R200.reuse, R115 ;  /* 0x00000073c8707220 */ /* 0x040fe20000400000 */
[----:B------:R-:W-:Y:S01]  /*60a0*/  @!P2 FMUL R117, R117, 16777216 ;  /* 0x4b8000007575a820 */ /* 0x000fe20000400000 */
[----:B------:R-:W-:Y:S01]  /*60b0*/  FMUL R115, R200, R162 ;  /* 0x000000a2c8737220 */ /* 0x000fe20000400000 */
[----:B------:R-:W-:Y:S01]  /*60c0*/  @!P2 FMUL R92, R92, 16777216 ;  /* 0x4b8000005c5ca820 */ /* 0x000fe20000400000 */
[----:B------:R-:W-:Y:S01]  /*60d0*/  @!P2 FMUL R88, R88, 16777216 ;  /* 0x4b8000005858a820 */ /* 0x000fe20000400000 */
[----:B------:R-:W-:Y:S01]  /*60e0*/  FSEL R59, R10, R59, P0 ;  /* 0x0000003b0a3b7208 */ /* 0x000fe20000000000 */
[----:B------:R-:W-:Y:S01]  /*60f0*/  IMAD.MOV.U32 R162, RZ, RZ, 0x3dc6b27f ;  /* 0x3dc6b27fffa27424 */ /* 0x000fe200078e00ff */
[----:B------:R-:W-:Y:S01]  /*6100*/  FSEL R47, R8, R47, P0 ;  /* 0x0000002f082f7208 */ /* 0x000fe20000000000 */
[----:B------:R-:W-:Y:S01]  /*6110*/  FADD R13, R13, -1 ;  /* 0xbf8000000d0d7421 */ /* 0x000fe20000000000 */
[----:B------:R-:W-:Y:S01]  /*6120*/  FADD R11, R11, -1 ;  /* 0xbf8000000b0b7421 */ /* 0x000fe20000000000 */
[----:B-1----:R-:W-:Y:S01]  /*6130*/  FMUL R144, R168, R149 ;  /* 0x00000095a8907220 */ /* 0x002fe20000400000 */
[----:B------:R-:W-:Y:S01]  /*6140*/  FMUL R153, R74, 0.25 ;  /* 0x3e8000004a997820 */ /* 0x000fe20000400000 */
[----:B------:R-:W-:Y:S01]  /*6150*/  FMUL R10, R51, 0.25 ;  /* 0x3e800000330a7820 */ /* 0x000fe20000400000 */
[----:B------:R-:W-:Y:S01]  /*6160*/  FMUL R163, R46, 0.25 ;  /* 0x3e8000002ea37820 */ /* 0x000fe20000400000 */
[----:B------:R-:W-:Y:S01]  /*6170*/  FMUL R8, R43, 0.25 ;  /* 0x3e8000002b087820 */ /* 0x000fe20000400000 */
[----:B------:R-:W-:Y:S01]  /*6180*/  FMUL R169, R34, 0.25 ;  /* 0x3e80000022a97820 */ /* 0x000fe20000400000 */
[----:B------:R-:W-:Y:S01]  /*6190*/  FSEL R175, R175, R120, P1 ;  /* 0x00000078afaf7208 */ /* 0x000fe20000800000 */
[----:B------:R-:W-:Y:S01]  /*61a0*/  FMUL R149, R168, R141 ;  /* 0x0000008da8957220 */ /* 0x000fe20000400000 */
[----:B------:R-:W-:Y:S01]  /*61b0*/  LOP3.LUT R7, R7, 0x1c0, RZ, 0xc0, !PT ;  /* 0x000001c007077812 */ /* 0x000fe200078ec0ff */
[----:B------:R-:W-:Y:S01]  /*61c0*/  FMUL R159, R62, 0.25 ;  /* 0x3e8000003e9f7820 */ /* 0x000fe20000400000 */
[----:B------:R-:W-:Y:S01]  /*61d0*/  FMUL R165, R38, 0.25 ;  /* 0x3e80000026a57820 */ /* 0x000fe20000400000 */
[----:B------:R-:W-:Y:S01]  /*61e0*/  FMUL R78, R77, 0.25 ;  /* 0x3e8000004d4e7820 */ /* 0x000fe20000400000 */
[----:B------:R-:W-:Y:S01]  /*61f0*/  FSEL R69, R80, R69, P1 ;  /* 0x0000004550457208 */ /* 0x000fe20000800000 */
[----:B------:R-:W-:Y:S01]  /*6200*/  IMAD R120, R9, -0x8, R116 ;  /* 0xfffffff809787824 */ /* 0x000fe200078e0274 */
[----:B------:R-:W-:Y:S01]  /*6210*/  FSEL R205, R84, R45, P1 ;  /* 0x0000002d54cd7208 */ /* 0x000fe20000800000 */
[----:B------:R-:W-:Y:S01]  /*6220*/  FMUL R141, R168, R117 ;  /* 0x00000075a88d7220 */ /* 0x000fe20000400000 */
[----:B------:R-:W-:Y:S01]  /*6230*/  FMUL R157, R66, 0.25 ;  /* 0x3e800000429d7820 */ /* 0x000fe20000400000 */
[----:B------:R-:W-:Y:S01]  /*6240*/  FMUL R161, R54, 0.25 ;  /* 0x3e80000036a17820 */ /* 0x000fe20000400000 */
[----:B------:R-:W-:Y:S01]  /*6250*/  FMUL R80, R65, 0.25 ;  /* 0x3e80000041507820 */ /* 0x000fe20000400000 */
[----:B------:R-:W-:Y:S01]  /*6260*/  FMUL R82, R49, 0.25 ;  /* 0x3e80000031527820 */ /* 0x000fe20000400000 */
[----:B------:R-:W-:Y:S01]  /*6270*/  FMUL R84, R37, 0.25 ;  /* 0x3e80000025547820 */ /* 0x000fe20000400000 */
[C---:B------:R-:W-:Y:S01]  /*6280*/  FMUL R117, R168.reuse, R92 ;  /* 0x0000005ca8757220 */ /* 0x040fe20000400000 */
[----:B------:R-:W-:Y:S01]  /*6290*/  FMUL R238, R168, R88 ;  /* 0x00000058a8ee7220 */ /* 0x000fe20000400000 */
[-C--:B------:R-:W-:Y:S01]  /*62a0*/  FFMA.FTZ R88, R13, R162.reuse, -0.16845393180847167969 ;  /* 0xbe2c7f300d587423 */ /* 0x080fe200000100a2 */
[----:B------:R-:W-:Y:S01]  /*62b0*/  FFMA.FTZ R92, R11, R162, -0.16845393180847167969 ;  /* 0xbe2c7f300b5c7423 */ /* 0x000fe200000100a2 */
[----:B------:R-:W-:Y:S01]  /*62c0*/  FMUL R17, R146, 0.25 ;  /* 0x3e80000092117820 */ /* 0x000fe20000400000 */
[----:B------:R-:W-:Y:S01]  /*62d0*/  FSEL R153, R153, R74, P0 ;  /* 0x0000004a99997208 */ /* 0x000fe20000000000 */
[----:B------:R-:W-:Y:S01]  /*62e0*/  IMAD.IADD R120, R7, 0x1, R120 ;  /* 0x0000000107787824 */ /* 0x000fe200078e0278 */
        /* <DEDUP_REMOVED lines=13> */
[----:B------:R-:W-:Y:S01]  /*63c0*/  FMUL R34, R113, 0.25 ;  /* 0x3e80000071227820 */ /* 0x000fe20000400000 */
[----:B------:R-:W-:Y:S01]  /*63d0*/  FMUL R46, R101, 0.25 ;  /* 0x3e800000652e7820 */ /* 0x000fe20000400000 */
        /* <DEDUP_REMOVED lines=8> */
[----:B------:R-:W-:Y:S01]  /*6460*/  FMUL R78, R73, 0.25 ;  /* 0x3e800000494e7820 */ /* 0x000fe20000400000 */
[----:B------:R-:W-:Y:S01]  /*6470*/  FSEL R65, R80, R65, P1 ;  /* 0x0000004150417208 */ /* 0x000fe20000800000 */
[----:B------:R-:W-:Y:S01]  /*6480*/  FFMA.FTZ R88, R13, R88, 0.1716887056827545166 ;  /* 0x3e2fcf2a0d587423 */ /* 0x000fe20000010058 */
[----:B------:R-:W-:Y:S01]  /*6490*/  FSEL R199, R82, R49, P1 ;  /* 0x0000003152c77208 */ /* 0x000fe20000800000 */
[----:B------:R-:W-:Y:S01]  /*64a0*/  FFMA.FTZ R92, R11, R92, 0.1716887056827545166 ;  /* 0x3e2fcf2a0b5c7423 */ /* 0x000fe2000001005c */
[----:B------:R-:W-:Y:S01]  /*64b0*/  FSEL R215, R84, R37, P1 ;  /* 0x0000002554d77208 */ /* 0x000fe20000800000 */
[----:B------:R-:W-:Y:S01]  /*64c0*/  FMUL R186, R145, 0.25 ;  /* 0x3e80000091ba7820 */ /* 0x000fe20000400000 */
        /* <DEDUP_REMOVED lines=21> */
[----:B------:R-:W-:Y:S01]  /*6620*/  FSEL R17, R17, R146, P0 ;  /* 0x0000009211117208 */ /* 0x000fe20000000000 */
[----:B------:R-:W-:Y:S01]  /*6630*/  BAR.SYNC.DEFER_BLOCKING 0x0 ;  /* 0x0000000000007b1d */ /* 0x000fe20000010000 */
[----:B------:R-:W-:Y:S01]  /*6640*/  LOP3.LUT R146, R2, 0xf0, RZ, 0xc0, !PT ;  /* 0x000000f002927812 */ /* 0x000fe200078ec0ff */
[----:B------:R-:W-:Y:S01]  /*6650*/  IMAD R9, R7, 0x100, R116 ;  /* 0x0000010007097824 */ /* 0x000fe200078e0274 */
[----:B------:R-:W-:Y:S01]  /*6660*/  FSEL R184, R184, R147, P0 ;  /* 0x00000093b8b87208 */ /* 0x000fe20000000000 */
[----:B------:R-:W-:Y:S01]  /*6670*/  FFMA.FTZ R88, R13, R88, -0.17900948226451873779 ;  /* 0xbe374e430d587423 */ /* 0x000fe20000010058 */
[----:B------:R-:W-:Y:S01]  /*6680*/  FSEL R155, R155, R70, P0 ;  /* 0x000000469b9b7208 */ /* 0x000fe20000000000 */
[----:B------:R-:W-:Y:S01]  /*6690*/  FFMA.FTZ R92, R11, R92, -0.17900948226451873779 ;  /* 0xbe374e430b5c7423 */ /* 0x000fe2000001005c */
[----:B------:R-:W-:Y:S01]  /*66a0*/  FSEL R39, R10, R39, P0 ;  /* 0x000000270a277208 */ /* 0x000fe20000000000 */
[----:B------:R-:W-:Y:S01]  /*66b0*/  @!P4 FMUL R150, R150, 16777216 ;  /* 0x4b8000009696c820 */ /* 0x000fe20000400000 */
        /* <DEDUP_REMOVED lines=21> */
[----:B------:R-:W-:Y:S01]  /*6810*/  IMAD R9, R146, 0x8, R9 ;  /* 0x0000000892097824 */ /* 0x000fe200078e0209 */
        /* <DEDUP_REMOVED lines=35> */
[----:B------:R-:W-:Y:S01]  /*6a50*/  FFMA.FTZ R88, R13, R88, 0.20512372255325317383 ;  /* 0x3e520bf40d587423 */ /* 0x000fe20000010058 */
[----:B------:R-:W-:Y:S01]  /*6a60*/  FSEL R213, R213, R40, P1 ;  /* 0x00000028d5d57208 */ /* 0x000fe20000800000 */
[----:B------:R-:W-:Y:S01]  /*6a70*/  FFMA.FTZ R92, R11, R92, 0.20512372255325317383 ;  /* 0x3e520bf40b5c7423 */ /* 0x000fe2000001005c */
[----:B------:R-:W-:Y:S01]  /*6a80*/  FSEL R217, R84, R33, P1 ;  /* 0x0000002154d97208 */ /* 0x000fe20000800000 */
[----:B------:R-:W-:Y:S01]  /*6a90*/  @!P4 FMUL R184, R184, 16777216 ;  /* 0x4b800000b8b8c820 */ /* 0x000fe20000400000 */
[----:B------:R-:W-:Y:S01]  /*6aa0*/  FSEL R219, R86, R29, P1 ;  /* 0x0000001d56db7208 */ /* 0x000fe20000800000 */
[----:B------:R-:W-:Y:S01]  /*6ab0*/  @!P4 FMUL R17, R17, 16777216 ;  /* 0x4b8000001111c820 */ /* 0x000fe20000400000 */
[----:B------:R-:W-:Y:S01]  /*6ac0*/  FSEL R221, R221, R28, P1 ;  /* 0x0000001cdddd7208 */ /* 0x000fe20000800000 */
[----:B------:R-:W-:Y:S01]  /*6ad0*/  @!P4 FMUL R139, R139, 16777216 ;  /* 0x4b8000008b8bc820 */ /* 0x000fe20000400000 */
[----:B------:R-:W-:Y:S01]  /*6ae0*/  FSEL R201, RZ, -23, P3 ;  /* 0xc1b80000ffc97808 */ /* 0x000fe20001800000 */
[----:B------:R-:W-:Y:S01]  /*6af0*/  @!P4 FMUL R21, R21, 16777216 ;  /* 0x4b8000001515c820 */ /* 0x000fe20000400000 */
[----:B------:R-:W-:Y:S01]  /*6b00*/  I2FP.F32.S32 R116, R196 ;  /* 0x000000c400747245 */ /* 0x000fe20000201400 */
[----:B------:R-:W-:Y:S01]  /*6b10*/  @!P4 FMUL R135, R135, 16777216 ;  /* 0x4b8000008787c820 */ /* 0x000fe20000400000 */
        /* <DEDUP_REMOVED lines=29> */
[----:B------:R-:W-:Y:S01]  /*6cf0*/  FMUL R146, R200, R150 ;  /* 0x00000096c8927220 */ /* 0x000fe20000400000 */
[----:B------:R-:W-:Y:S01]  /*6d00*/  @!P2 FMUL R132, R132, 16777216 ;  /* 0x4b8000008484a820 */ /* 0x000fe20000400000 */
[----:B------:R-:W-:Y:S01]  /*6d10*/  @!P2 FMUL R124, R124, 16777216 ;  /* 0x4b8000007c7ca820 */ /* 0x000fe20000400000 */
[----:B------:R-:W-:Y:S01]  /*6d20*/  @!P2 FMUL R113, R113, 16777216 ;  /* 0x4b8000007171a820 */ /* 0x000fe20000400000 */
[----:B------:R-:W-:Y:S01]  /*6d30*/  @!P2 FMUL R101, R101, 16777216 ;  /* 0x4b8000006565a820 */ /* 0x000fe20000400000 */
[----:B------:R-:W-:Y:S01]  /*6d40*/  @!P2 FMUL R81, R81, 16777216 ;  /* 0x4b8000005151a820 */ /* 0x000fe20000400000 */
[----:B------:R-:W-:Y:S01]  /*6d50*/  LEA.HI R7, R7, R120, RZ, 0x1f ;  /* 0x0000007807077211 */ /* 0x000fe200078ff8ff */
[----:B------:R-:W-:Y:S01]  /*6d60*/  FMUL R150, R200, R142 ;  /* 0x0000008ec8967220 */ /* 0x000fe20000400000 */
        /* <DEDUP_REMOVED lines=11> */
[----:B------:R-:W-:Y:S01]  /*6e20*/  FFMA.FTZ R201, R116, 1.1920928955078125e-07, R201 ;  /* 0x3400000074c97823 */ /* 0x000fe200000100c9 */
[C---:B------:R-:W-:Y:S01]  /*6e30*/  FMUL R147, R200.reuse, R151 ;  /* 0x00000097c8937220 */ /* 0x040fe20000400000 */
[C---:B------:R-:W-:Y:S01]  /*6e40*/  FMUL R25, R200.reuse, R134 ;  /* 0x00000086c8197220 */ /* 0x040fe20000400000 */
[C---:B------:R-:W-:Y:S01]  /*6e50*/  FMUL R29, R200.reuse, R126 ;  /* 0x0000007ec81d7220 */ /* 0x040fe20000400000 */
[C---:B------:R-:W-:Y:S01]  /*6e60*/  FMUL R194, R200.reuse, R122 ;  /* 0x0000007ac8c27220 */ /* 0x040fe20000400000 */
[C---:B------:R-:W-:Y:S01]  /*6e70*/  FMUL R142, R200.reuse, R118 ;  /* 0x00000076c88e7220 */ /* 0x040fe20000400000 */
[C---:B------:R-:W-:Y:S01]  /*6e80*/  FMUL R33, R200.reuse, R111 ;  /* 0x0000006fc8217220 */ /* 0x040fe20000400000 */
[C---:B------:R-:W-:Y:S01]  /*6e90*/  FMUL R120, R200.reuse, R98 ;  /* 0x00000062c8787220 */ /* 0x040fe20000400000 */
        /* <DEDUP_REMOVED lines=42> */
[C---:B------:R-:W-:Y:S01]  /*7140*/  FMUL R151, R200.reuse, R143 ;  /* 0x0000008fc8977220 */ /* 0x040fe20000400000 */
        /* <DEDUP_REMOVED lines=16> */
[----:B------:R-:W-:Y:S01]  /*7250*/  FMUL R204, R168, R128 ;  /* 0x00000080a8cc7220 */ /* 0x000fe20000400000 */
[----:B------:R-:W-:Y:S01]  /*7260*/  FFMA.FTZ R88, R13, R88, -0.24046532809734344482 ;  /* 0xbe763c8b0d587423 */ /* 0x000fe20000010058 */
[----:B------:R-:W-:Y:S01]  /*7270*/  FFMA.FTZ R104, R11, R92, -0.24046532809734344482 ;  /* 0xbe763c8b0b687423 */ /* 0x000fe2000001005c */
        /* <DEDUP_REMOVED lines=90> */
[----:B------:R-:W-:Y:S01]  /*7820*/  FFMA.FTZ R88, R13, R88, 0.28857114911079406738 ;  /* 0x3e93bf990d587423 */ /* 0x000fe20000010058 */
[----:B------:R-:W-:Y:S01]  /*7830*/  FMUL R168, R168, R223 ;  /* 0x000000dfa8a87220 */ /* 0x000fe20000400000 */
[----:B------:R-:W-:Y:S01]  /*7840*/  FFMA.FTZ R104, R11, R104, 0.28857114911079406738 ;  /* 0x3e93bf990b687423 */ /* 0x000fe20000010068 */
[----:B------:R-:W-:Y:S01]  /*7850*/  F2FP.F16.F32.PACK_AB R90, R90, R15 ;  /* 0x0000000f5a5a723e */ /* 0x000fe200000000ff */
[----:B------:R-:W-:Y:S01]  /*7860*/  FFMA.FTZ R92, R13, R88, -0.36067417263984680176 ;  /* 0xbeb8aa490d5c7423 */ /* 0x000fe20000010058 */
[----:B------:R-:W-:Y:S01]  /*7870*/  F2FP.F16.F32.PACK_AB R88, R221, R166 ;  /* 0x000000a6dd58723e */ /* 0x000fe200000000ff */
[----:B------:R-:W-:Y:S01]  /*7880*/  FFMA.FTZ R104, R11, R104, -0.36067417263984680176 ;  /* 0xbeb8aa490b687423 */ /* 0x000fe20000010068 */
[----:B------:R-:W-:Y:S01]  /*7890*/  F2FP.F16.F32.PACK_AB R89, R89, R168 ;  /* 0x000000a85959723e */ /* 0x000fe200000000ff */
[----:B------:R-:W-:Y:S01]  /*78a0*/  FFMA.FTZ R92, R13, R92, 0.48089820146560668945 ;  /* 0x3ef6384a0d5c7423 */ /* 0x000fe2000001005c */
[----:B------:R-:W-:Y:S01]  /*78b0*/  F2FP.F16.F32.PACK_AB R91, R91, R172 ;  /* 0x000000ac5b5b723e */ /* 0x000fe200000000ff */
[----:B------:R-:W-:Y:S01]  /*78c0*/  FFMA.FTZ R104, R11, R104, 0.48089820146560668945 ;  /* 0x3ef6384a0b687423 */ /* 0x000fe20000010068 */
[----:B------:R-:W-:Y:S01]  /*78d0*/  ISETP.GE.U32.AND P2, PT, R195, 0x7f800000, PT ;  /* 0x7f800000c300780c */ /* 0x000fe20003f46070 */
[----:B------:R-:W-:Y:S01]  /*78e0*/  FFMA.FTZ R92, R13, R92, -0.72134751081466674805 ;  /* 0xbf38aa3b0d5c7423 */ /* 0x000fe2000001005c */
[----:B------:R-:W-:Y:S01]  /*78f0*/  LOP3.LUT R15, R2, 0xff, RZ, 0xc0, !PT ;  /* 0x000000ff020f7812 */ /* 0x000fe200078ec0ff */
[----:B------:R0:W-:Y:S01]  /*7900*/  STSM.16.M88.4 [R9], R88 ;  /* 0x0000005809007844 */ /* 0x0001e20000000200 */
[----:B------:R-:W-:Y:S01]  /*7910*/  FFMA.FTZ R104, R11, R104, -0.72134751081466674805 ;  /* 0xbf38aa3b0b687423 */ /* 0x000fe20000010068 */
[----:B------:R-:W-:Y:S01]  /*7920*/  FMUL R92, R13, R92 ;  /* 0x0000005c0d5c7220 */ /* 0x000fe20000400000 */
[----:B------:R-:W-:Y:S01]  /*7930*/  LEA R15, R15, UR4, 0x4 ;  /* 0x000000040f0f7c11 */ /* 0x000fe2000f8e20ff */
[----:B------:R-:W1:Y:S01]  /*7940*/  LDC R5, c[0x0][0x278] ;  /* 0x00009e00ff057b82 */ /* 0x000e620000000800 */
[----:B------:R-:W-:Y:S01]  /*7950*/  FMUL R104, R11, R104 ;  /* 0x000000680b687220 */ /* 0x000fe20000400000 */
[----:B------:R-:W-:Y:S01]  /*7960*/  FMUL R92, R13, R92 ;  /* 0x0000005c0d5c7220 */ /* 0x000fe20000400000 */
[----:B------:R-:W-:Y:S01]  /*7970*/  F2FP.F16.F32.PACK_AB R95, R95, R106 ;  /* 0x0000006a5f5f723e */ /* 0x000fe200000000ff */
[----:B------:R-:W-:Y:S01]  /*7980*/  ULDC.64 UR8, c[0x0][0x270] ;  /* 0x00009c0000087ab9 */ /* 0x000fe20000000a00 */
[----:B------:R-:W-:Y:S01]  /*7990*/  FMUL R104, R11, R104 ;  /* 0x000000680b687220 */ /* 0x000fe20000400000 */
[----:B------:R-:W-:Y:S01]  /*79a0*/  FFMA.FTZ R92, R13, 1.4426950216293334961, R92 ;  /* 0x3fb8aa3b0d5c7823 */ /* 0x000fe2000001005c */
[----:B------:R-:W-:Y:S01]  /*79b0*/  ISETP.GE.U32.AND P1, PT, R193, 0x7f800000, PT ;  /* 0x7f800000c100780c */ /* 0x000fe20003f26070 */
[----:B------:R-:W2:Y:S01]  /*79c0*/  S2UR UR10, SR_CTAID.Y ;  /* 0x00000000000a79c3 */ /* 0x000ea20000002600 */
[----:B------:R-:W-:Y:S01]  /*79d0*/  FFMA.FTZ R104, R11, 1.4426950216293334961, R104 ;  /* 0x3fb8aa3b0b687823 */ /* 0x000fe20000010068 */
[----:B------:R-:W-:Y:S01]  /*79e0*/  FADD R11, R207, R92 ;  /* 0x0000005ccf0b7221 */ /* 0x000fe20000000000 */
[----:B------:R-:W-:-:S02]  /*79f0*/  F2FP.F16.F32.PACK_AB R93, R93, R180 ;  /* 0x000000b45d5d723e */ /* 0x000fc400000000ff */
[----:B------:R-:W-:Y:S01]  /*7a00*/  FADD R13, R201, R104 ;  /* 0x00000068c90d7221 */ /* 0x000fe20000000000 */
[----:B------:R-:W-:Y:S01]  /*7a10*/  @P2 IMAD.MOV.U32 R104, RZ, RZ, 0x7f800000 ;  /* 0x7f800000ff682424 */ /* 0x000fe200078e00ff */
[----:B------:R-:W-:Y:S02]  /*7a20*/  F2FP.F16.F32.PACK_AB R94, R94, R169 ;  /* 0x000000a95e5e723e */ /* 0x000fe400000000ff */
[----:B0-----:R-:W-:Y:S01]  /*7a30*/  F2FP.F16.F32.PACK_AB R89, R205, R96 ;  /* 0x00000060cd59723e */ /* 0x001fe200000000ff */
[----:B------:R-:W-:Y:S01]  /*7a40*/  @P2 FFMA.FTZ R13, R195, R104, +INF ;  /* 0x7f800000c30d2423 */ /* 0x000fe20000010068 */
[----:B------:R-:W-:Y:S01]  /*7a50*/  BAR.SYNC.DEFER_BLOCKING 0x0 ;  /* 0x0000000000007b1d */ /* 0x000fe20000010000 */
[----:B------:R-:W-:Y:S01]  /*7a60*/  @P1 IMAD.MOV.U32 R92, RZ, RZ, 0x7f800000 ;  /* 0x7f800000ff5c1424 */ /* 0x000fe200078e00ff */
[----:B------:R-:W-:Y:S02]  /*7a70*/  F2FP.F16.F32.PACK_AB R91, R98, R99 ;  /* 0x00000063625b723e */ /* 0x000fe400000000ff */
[----:B------:R-:W-:Y:S01]  /*7a80*/  F2FP.F16.F32.PACK_AB R88, R209, R246 ;  /* 0x000000f6d158723e */ /* 0x000fe200000000ff */
[----:B------:R-:W-:Y:S01]  /*7a90*/  @P1 FFMA.FTZ R11, R193, R92, +INF ;  /* 0x7f800000c10b1423 */ /* 0x000fe2000001005c */
[----:B------:R-:W-:Y:S01]  /*7aa0*/  F2FP.F16.F32.PACK_AB R92, R216, R61 ;  /* 0x0000003dd85c723e */ /* 0x000fe200000000ff */
[----:B-1----:R-:W-:Y:S01]  /*7ab0*/  IMAD R6, R6, R5, RZ ;  /* 0x0000000506067224 */ /* 0x002fe200078e02ff */
[----:B------:R-:W-:-:S02]  /*7ac0*/  F2FP.F16.F32.PACK_AB R90, R163, R228 ;  /* 0x000000e4a35a723e */ /* 0x000fc400000000ff */
[----:B------:R-:W-:Y:S01]  /*7ad0*/  F2FP.F16.F32.PACK_AB R108, R108, R203 ;  /* 0x000000cb6c6c723e */ /* 0x000fe200000000ff */
[----:B------:R-:W-:Y:S01]  /*7ae0*/  IMAD R8, R5, 0x2, R6 ;  /* 0x0000000205087824 */ /* 0x000fe200078e0206 */
[----:B------:R-:W-:Y:S01]  /*7af0*/  F2FP.F16.F32.PACK_AB R109, R109, R230 ;  /* 0x000000e66d6d723e */ /* 0x000fe200000000ff */
[----:B--2---:R-:W-:Y:S01]  /*7b00*/  UIMAD UR8, UR10, UR8, URZ ;  /* 0x000000080a0872a4 */ /* 0x004fe2000f8e023f */
[----:B------:R-:W-:Y:S01]  /*7b10*/  F2FP.F16.F32.PACK_AB R110, R110, R115 ;  /* 0x000000736e6e723e */ /* 0x000fe200000000ff */
[----:B------:R-:W-:Y:S01]  /*7b20*/  IMAD R10, R5, 0x2, R8 ;  /* 0x00000002050a7824 */ /* 0x000fe200078e0208 */
[----:B------:R-:W-:Y:S01]  /*7b30*/  F2FP.F16.F32.PACK_AB R111, R111, R226 ;  /* 0x000000e26f6f723e */ /* 0x000fe200000000ff */
[----:B------:R-:W-:Y:S01]  /*7b40*/  USHF.L.U32 UR5, UR8, 0x1, URZ ;  /* 0x0000000108057899 */ /* 0x000fe2000800063f */
[----:B------:R-:W-:Y:S01]  /*7b50*/  F2FP.F16.F32.PACK_AB R100, R100, R189 ;  /* 0x000000bd6464723e */ /* 0x000fe200000000ff */
[----:B------:R-:W-:Y:S01]  /*7b60*/  IMAD R12, R5, 0x2, R10 ;  /* 0x00000002050c7824 */ /* 0x000fe200078e020a */
[----:B------:R-:W-:-:S02]  /*7b70*/  F2FP.F16.F32.PACK_AB R101, R101, R244 ;  /* 0x000000f46565723e */ /* 0x000fc400000000ff */
[----:B------:R-:W-:Y:S01]  /*7b80*/  F2FP.F16.F32.PACK_AB R102, R102, R67 ;  /* 0x000000436666723e */ /* 0x000fe200000000ff */
[----:B------:R-:W-:Y:S01]  /*7b90*/  IMAD R14, R5, 0x2, R12 ;  /* 0x00000002050e7824 */ /* 0x000fe200078e020c */
[----:B------:R-:W0:Y:S01]  /*7ba0*/  LDS.128 R104, [R15] ;  /* 0x000000000f687984 */ /* 0x000e220000000c00 */
[----:B------:R-:W-:Y:S02]  /*7bb0*/  F2FP.F16.F32.PACK_AB R103, R103, R224 ;  /* 0x000000e06767723e */ /* 0x000fe400000000ff */
[----:B------:R-:W-:Y:S01]  /*7bc0*/  IMAD R16, R5, 0x2, R14 ;  /* 0x0000000205107824 */ /* 0x000fe200078e020e */
[----:B------:R-:W-:Y:S01]  /*7bd0*/  BAR.SYNC.DEFER_BLOCKING 0x0 ;  /* 0x0000000000007b1d */ /* 0x000fe20000010000 */
[----:B------:R-:W-:Y:S02]  /*7be0*/  F2FP.F16.F32.PACK_AB R143, R143, R112 ;  /* 0x000000708f8f723e */ /* 0x000fe400000000ff */
[----:B------:R-:W-:Y:S01]  /*7bf0*/  IMAD R18, R5, 0x2, R16 ;  /* 0x0000000205127824 */ /* 0x000fe200078e0210 */
[----:B------:R-:W-:-:S02]  /*7c00*/  F2FP.F16.F32.PACK_AB R140, R140, R177 ;  /* 0x000000b18c8c723e */ /* 0x000fc400000000ff */
[----:B------:R-:W-:Y:S01]  /*7c10*/  F2FP.F16.F32.PACK_AB R141, R141, R212 ;  /* 0x000000d48d8d723e */ /* 0x000fe200000000ff */
[----:B------:R-:W-:Y:S01]  /*7c20*/  IMAD R20, R5, 0x2, R18 ;  /* 0x0000000205147824 */ /* 0x000fe200078e0212 */
[----:B------:R-:W-:Y:S02]  /*7c30*/  F2FP.F16.F32.PACK_AB R142, R142, R31 ;  /* 0x0000001f8e8e723e */ /* 0x000fe400000000ff */
[----:B------:R-:W-:Y:S01]  /*7c40*/  F2FP.F16.F32.PACK_AB R149, R149, R196 ;  /* 0x000000c49595723e */ /* 0x000fe200000000ff */
[----:B------:R-:W-:Y:S01]  /*7c50*/  IMAD R22, R5, 0x2, R20 ;  /* 0x0000000205167824 */ /* 0x000fe200078e0214 */
[----:B------:R-:W-:Y:S02]  /*7c60*/  F2FP.F16.F32.PACK_AB R150, R150, R21 ;  /* 0x000000159696723e */ /* 0x000fe400000000ff */
[----:B------:R-:W-:Y:S01]  /*7c70*/  F2FP.F16.F32.PACK_AB R151, R151, R188 ;  /* 0x000000bc9797723e */ /* 0x000fe200000000ff */
[----:B------:R-:W-:Y:S01]  /*7c80*/  IMAD R24, R5, 0x2, R22 ;  /* 0x0000000205187824 */ /* 0x000fe200078e0216 */
[----:B------:R-:W-:-:S02]  /*7c90*/  F2FP.F16.F32.PACK_AB R144, R144, R19 ;  /* 0x000000139090723e */ /* 0x000fc400000000ff */
[----:B------:R-:W-:Y:S01]  /*7ca0*/  F2FP.F16.F32.PACK_AB R145, R145, R186 ;  /* 0x000000ba9191723e */ /* 0x000fe200000000ff */
[----:B------:R-:W-:Y:S01]  /*7cb0*/  IMAD R26, R5, 0x2, R24 ;  /* 0x00000002051a7824 */ /* 0x000fe200078e0218 */
[----:B------:R-:W-:Y:S02]  /*7cc0*/  F2FP.F16.F32.PACK_AB R146, R146, R17 ;  /* 0x000000119292723e */ /* 0x000fe400000000ff */
[----:B------:R-:W-:Y:S01]  /*7cd0*/  F2FP.F16.F32.PACK_AB R147, R147, R184 ;  /* 0x000000b89393723e */ /* 0x000fe200000000ff */
[C---:B------:R-:W-:Y:S01]  /*7ce0*/  IMAD R30, R5.reuse, 0x2, R26 ;  /* 0x00000002051e7824 */ /* 0x040fe200078e021a */
[----:B------:R-:W-:Y:S01]  /*7cf0*/  STSM.16.M88.4 [R9], R92 ;  /* 0x0000005c09007844 */ /* 0x000fe20000000200 */
[----:B------:R-:W-:Y:S02]  /*7d00*/  BAR.SYNC.DEFER_BLOCKING 0x0 ;  /* 0x0000000000007b1d */ /* 0x000fe40000010000 */
[----:B------:R-:W-:Y:S01]  /*7d10*/  IMAD R34, R5, 0x2, R30 ;  /* 0x0000000205227824 */ /* 0x000fe200078e021e */
[----:B------:R-:W-:-:S02]  /*7d20*/  FSETP.NEU.AND P0, PT, R193, RZ, PT ;  /* 0x000000ffc100720b */ /* 0x000fc40003f0d000 */
[----:B------:R-:W-:Y:S01]  /*7d30*/  FSETP.NEU.AND P1, PT, R195, RZ, PT ;  /* 0x000000ffc300720b */ /* 0x000fe20003f2d000 */
[----:B------:R-:W-:Y:S01]  /*7d40*/  IMAD R38, R5, 0x2, R34 ;  /* 0x0000000205267824 */ /* 0x000fe200078e0222 */
[----:B------:R-:W-:Y:S02]  /*7d50*/  FSEL R11, R11, -INF , P0 ;  /* 0xff8000000b0b7808 */ /* 0x000fe40000000000 */
[----:B0-----:R-:W-:Y:S01]  /*7d60*/  PRMT R17, R104, 0x7632, R17 ;  /* 0x0000763268117816 */ /* 0x001fe20000000011 */
[----:B------:R-:W-:Y:S01]  /*7d70*/  IMAD R42, R5, 0x2, R38 ;  /* 0x00000002052a7824 */ /* 0x000fe200078e0226 */
[----:B------:R-:W-:Y:S01]  /*7d80*/  PRMT R19, R105, 0x7632, R19 ;  /* 0x0000763269137816 */ /* 0x000fe20000000013 */
[----:B------:R-:W-:Y:S01]  /*7d90*/  FFMA R4, R11, 0.69314718246459960938, R4 ;  /* 0x3f3172180b047823 */ /* 0x000fe20000000004 */
[----:B------:R-:W-:Y:S01]  /*7da0*/  PRMT R21, R107, 0x7632, R21 ;  /* 0x000076326b157816 */ /* 0x000fe20000000015 */
[----:B------:R-:W-:-:S04]  /*7db0*/  IMAD R46, R5, 0x2, R42 ;  /* 0x00000002052e7824 */ /* 0x000fc800078e022a */
[----:B------:R-:W-:-:S04]  /*7dc0*/  IMAD R50, R5, 0x2, R46 ;  /* 0x0000000205327824 */ /* 0x000fc800078e022e */
[C---:B------:R-:W-:Y:S01]  /*7dd0*/  IMAD R54, R5.reuse, 0x2, R50 ;  /* 0x0000000205367824 */ /* 0x040fe200078e0232 */
[----:B------:R-:W-:Y:S03]  /*7de0*/  LDS.128 R96, [R15] ;  /* 0x000000000f607984 */ /* 0x000fe60000000c00 */
[C---:B------:R-:W-:Y:S01]  /*7df0*/  IMAD R58, R5.reuse, 0x2, R54 ;  /* 0x00000002053a7824 */ /* 0x040fe200078e0236 */
[----:B------:R-:W-:Y:S03]  /*7e00*/  BAR.SYNC.DEFER_BLOCKING 0x0 ;  /* 0x0000000000007b1d */ /* 0x000fe60000010000 */
[----:B------:R-:W-:-:S04]  /*7e10*/  IMAD R62, R5, 0x2, R58 ;  /* 0x00000002053e7824 */ /* 0x000fc800078e023a */
[----:B------:R-:W-:-:S04]  /*7e20*/  IMAD R66, R5, 0x2, R62 ;  /* 0x0000000205427824 */ /* 0x000fc800078e023e */
[----:B------:R-:W-:-:S04]  /*7e30*/  IMAD R70, R5, 0x2, R66 ;  /* 0x0000000205467824 */ /* 0x000fc800078e0242 */
[----:B------:R-:W-:-:S04]  /*7e40*/  IMAD R74, R5, 0x2, R70 ;  /* 0x00000002054a7824 */ /* 0x000fc800078e0246 */
[----:B------:R-:W-:-:S04]  /*7e50*/  IMAD R76, R5, 0x2, R74 ;  /* 0x00000002054c7824 */ /* 0x000fc800078e024a */
[C---:B------:R-:W-:Y:S01]  /*7e60*/  IMAD R78, R5.reuse, 0x2, R76 ;  /* 0x00000002054e7824 */ /* 0x040fe200078e024c */
[----:B------:R-:W-:Y:S03]  /*7e70*/  STSM.16.M88.4 [R9], R88 ;  /* 0x0000005809007844 */ /* 0x000fe60000000200 */
        /* <DEDUP_REMOVED lines=8> */
[----:B------:R-:W0:Y:S03]  /*7f00*/  LDS.128 R92, [R15] ;  /* 0x000000000f5c7984 */ /* 0x000e260000000c00 */
        /* <DEDUP_REMOVED lines=8> */
[----:B------:R1:W-:Y:S03]  /*7f90*/  STSM.16.M88.4 [R9], R108 ;  /* 0x0000006c09007844 */ /* 0x0003e60000000200 */
[C---:B------:R-:W-:Y:S01]  /*7fa0*/  IMAD R86, R5.reuse, 0x2, R84 ;  /* 0x0000000205567824 */ /* 0x040fe200078e0254 */
[----:B------:R-:W-:Y:S03]  /*7fb0*/  BAR.SYNC.DEFER_BLOCKING 0x0 ;  /* 0x0000000000007b1d */ /* 0x000fe60000010000 */
[----:B------:R-:W-:-:S04]  /*7fc0*/  IMAD R28, R5, 0x2, R86 ;  /* 0x00000002051c7824 */ /* 0x000fc800078e0256 */
[----:B------:R-:W-:-:S04]  /*7fd0*/  IMAD R152, R5, 0x2, R28 ;  /* 0x0000000205987824 */ /* 0x000fc800078e021c */
[----:B------:R-:W-:Y:S01]  /*7fe0*/  IMAD R154, R5, 0x2, R152 ;  /* 0x00000002059a7824 */ /* 0x000fe200078e0298 */
[----:B-1----:R-:W-:-:S03]  /*7ff0*/  F2FP.F16.F32.PACK_AB R109, R69, R136 ;  /* 0x00000088456d723e */ /* 0x002fc600000000ff */
[----:B------:R-:W-:Y:S01]  /*8000*/  IMAD R156, R5, 0x2, R154 ;  /* 0x00000002059c7824 */ /* 0x000fe200078e029a */
[----:B------:R-:W-:Y:S02]  /*8010*/  F2FP.F16.F32.PACK_AB R111, R71, R138 ;  /* 0x0000008a476f723e */ /* 0x000fe400000000ff */
[----:B------:R-:W-:Y:S01]  /*8020*/  F2FP.F16.F32.PACK_AB R108, R73, R236 ;  /* 0x000000ec496c723e */ /* 0x000fe200000000ff */
[----:B------:R-:W-:Y:S01]  /*8030*/  IMAD R158, R5, 0x2, R156 ;  /* 0x00000002059e7824 */ /* 0x000fe200078e029c */
[----:B------:R-:W-:Y:S02]  /*8040*/  F2FP.F16.F32.PACK_AB R110, R155, R214 ;  /* 0x000000d69b6e723e */ /* 0x000fe400000000ff */
[----:B------:R-:W-:Y:S01]  /*8050*/  PRMT R73, R106, 0x7632, R73 ;  /* 0x000076326a497816 */ /* 0x000fe20000000049 */
[C---:B------:R-:W-:Y:S01]  /*8060*/  IMAD R160, R5.reuse, 0x2, R158 ;  /* 0x0000000205a07824 */ /* 0x040fe200078e029e */
[----:B------:R-:W1:Y:S03]  /*8070*/  LDS.128 R88, [R15] ;  /* 0x000000000f587984 */ /* 0x000e660000000c00 */
        /* <DEDUP_REMOVED lines=14> */
[----:B--2---:R-:W-:-:S03]  /*8160*/  F2FP.F16.F32.PACK_AB R101, R77, R132 ;  /* 0x000000844d65723e */ /* 0x004fc600000000ff */
[----:B------:R-:W-:Y:S01]  /*8170*/  IMAD R216, R5, 0x2, R182 ;  /* 0x0000000205d87824 */ /* 0x000fe200078e02b6 */
[----:B------:R-:W-:Y:S02]  /*8180*/  F2FP.F16.F32.PACK_AB R103, R79, R134 ;  /* 0x000000864f67723e */ /* 0x000fe400000000ff */
[----:B------:R-:W-:Y:S01]  /*8190*/  F2FP.F16.F32.PACK_AB R100, R81, R240 ;  /* 0x000000f05164723e */ /* 0x000fe200000000ff */
[----:B------:R-:W-:Y:S01]  /*81a0*/  IMAD R218, R5, 0x2, R216 ;  /* 0x0000000205da7824 */ /* 0x000fe200078e02d8 */
[----:B------:R-:W-:-:S03]  /*81b0*/  F2FP.F16.F32.PACK_AB R102, R57, R210 ;  /* 0x000000d23966723e */ /* 0x000fc600000000ff */
[C---:B------:R-:W-:Y:S01]  /*81c0*/  IMAD R228, R5.reuse, 0x2, R218 ;  /* 0x0000000205e47824 */ /* 0x040fe200078e02da */
[----:B------:R-:W2:Y:S03]  /*81d0*/  LDS.128 R136, [R15] ;  /* 0x000000000f887984 */ /* 0x000ea60000000c00 */
[C---:B------:R-:W-:Y:S01]  /*81e0*/  IMAD R226, R5.reuse, 0x2, R228 ;  /* 0x0000000205e27824 */ /* 0x040fe200078e02e4 */
[----:B------:R-:W-:Y:S03]  /*81f0*/  BAR.SYNC.DEFER_BLOCKING 0x0 ;  /* 0x0000000000007b1d */ /* 0x000fe60000010000 */
[----:B------:R-:W-:-:S04]  /*8200*/  IMAD R230, R5, 0x2, R226 ;  /* 0x0000000205e67824 */ /* 0x000fc800078e02e2 */
[----:B------:R-:W-:-:S04]  /*8210*/  IMAD R224, R5, 0x2, R230 ;  /* 0x0000000205e07824 */ /* 0x000fc800078e02e6 */
[----:B------:R-:W-:-:S04]  /*8220*/  IMAD R236, R5, 0x2, R224 ;  /* 0x0000000205ec7824 */ /* 0x000fc800078e02e0 */
[----:B------:R-:W-:-:S04]  /*8230*/  IMAD R214, R5, 0x2, R236 ;  /* 0x0000000205d67824 */ /* 0x000fc800078e02ec */
[----:B------:R-:W-:-:S04]  /*8240*/  IMAD R240, R5, 0x2, R214 ;  /* 0x0000000205f07824 */ /* 0x000fc800078e02d6 */
[----:B------:R-:W-:Y:S01]  /*8250*/  IMAD R210, R5, 0x2, R240 ;  /* 0x0000000205d27824 */ /* 0x000fe200078e02f0 */
[----:B------:R3:W-:Y:S01]  /*8260*/  STSM.16.M88.4 [R9], R108 ;  /* 0x0000006c09007844 */ /* 0x0007e20000000200 */
[----:B------:R-:W-:Y:S01]  /*8270*/  BAR.SYNC.DEFER_BLOCKING 0x0 ;  /* 0x0000000000007b1d */ /* 0x000fe20000010000 */
[----:B---3--:R-:W-:Y:S02]  /*8280*/  F2FP.F16.F32.PACK_AB R109, R85, R128 ;  /* 0x00000080556d723e */ /* 0x008fe400000000ff */
[----:B------:R-:W-:Y:S02]  /*8290*/  F2FP.F16.F32.PACK_AB R111, R87, R130 ;  /* 0x00000082576f723e */ /* 0x000fe400000000ff */
[----:B------:R-:W-:Y:S01]  /*82a0*/  F2FP.F16.F32.PACK_AB R108, R119, R242 ;  /* 0x000000f2776c723e */ /* 0x000fe200000000ff */
[----:B------:R-:W-:Y:S01]  /*82b0*/  IMAD R242, R5, 0x2, R210 ;  /* 0x0000000205f27824 */ /* 0x000fe200078e02d2 */
[----:B------:R-:W-:Y:S02]  /*82c0*/  F2FP.F16.F32.PACK_AB R110, R53, R198 ;  /* 0x000000c6356e723e */ /* 0x000fe400000000ff */
[----:B------:R-:W3:Y:S01]  /*82d0*/  LDC.64 R198, c[0x0][0x228] ;  /* 0x00008a00ffc67b82 */ /* 0x000ee20000000a00 */
[----:B------:R-:W-:Y:S01]  /*82e0*/  IMAD R244, R5, 0x2, R242 ;  /* 0x0000000205f47824 */ /* 0x000fe200078e02f2 */
[----:B------:R-:W4:Y:S06]  /*82f0*/  LDS.128 R132, [R15] ;  /* 0x000000000f847984 */ /* 0x000f2c0000000c00 */
[----:B------:R-:W-:Y:S06]  /*8300*/  BAR.SYNC.DEFER_BLOCKING 0x0 ;  /* 0x0000000000007b1d */ /* 0x000fec0000010000 */
[----:B------:R5:W-:Y:S02]  /*8310*/  STSM.16.M88.4 [R9], R100 ;  /* 0x0000006409007844 */ /* 0x000be40000000200 */
[----:B------:R-:W-:Y:S01]  /*8320*/  BAR.SYNC.DEFER_BLOCKING 0x0 ;  /* 0x0000000000007b1d */ /* 0x000fe20000010000 */
[----:B-----5:R-:W-:-:S02]  /*8330*/  F2FP.F16.F32.PACK_AB R101, R113, R124 ;  /* 0x0000007c7165723e */ /* 0x020fc400000000ff */
[----:B------:R-:W-:Y:S02]  /*8340*/  F2FP.F16.F32.PACK_AB R102, R49, R126 ;  /* 0x0000007e3166723e */ /* 0x000fe400000000ff */
[----:B------:R-:W-:Y:S01]  /*8350*/  F2FP.F16.F32.PACK_AB R100, R117, R238 ;  /* 0x000000ee7564723e */ /* 0x000fe200000000ff */
[----:B------:R-:W-:Y:S01]  /*8360*/  IMAD R238, R5, 0x2, R244 ;  /* 0x0000000205ee7824 */ /* 0x000fe200078e02f4 */
[----:B------:R-:W-:-:S03]  /*8370*/  F2FP.F16.F32.PACK_AB R103, R45, R122 ;  /* 0x0000007a2d67723e */ /* 0x000fc600000000ff */
[----:B------:R-:W-:Y:S01]  /*8380*/  IMAD R246, R5, 0x2, R238 ;  /* 0x0000000205f67824 */ /* 0x000fe200078e02ee */
[----:B------:R-:W5:Y:S01]  /*8390*/  LDS.128 R128, [R15] ;  /* 0x000000000f807984 */ /* 0x000f620000000c00 */
[----:B------:R-:W-:Y:S06]  /*83a0*/  BAR.SYNC.DEFER_BLOCKING 0x0 ;  /* 0x0000000000007b1d */ /* 0x000fec0000010000 */
[----:B------:R0:W-:Y:S02]  /*83b0*/  STSM.16.M88.4 [R9], R108 ;  /* 0x0000006c09007844 */ /* 0x0001e40000000200 */
[----:B------:R-:W-:Y:S01]  /*83c0*/  BAR.SYNC.DEFER_BLOCKING 0x0 ;  /* 0x0000000000007b1d */ /* 0x000fe20000010000 */
[----:B0-----:R-:W-:-:S02]  /*83d0*/  F2FP.F16.F32.PACK_AB R110, R41, R120 ;  /* 0x00000078296e723e */ /* 0x001fc400000000ff */
[----:B------:R-:W-:Y:S01]  /*83e0*/  F2FP.F16.F32.PACK_AB R108, R83, R234 ;  /* 0x000000ea536c723e */ /* 0x000fe200000000ff */
[----:B------:R-:W-:Y:S01]  /*83f0*/  IMAD R234, R5, 0x2, R246 ;  /* 0x0000000205ea7824 */ /* 0x000fe200078e02f6 */
[----:B------:R-:W-:Y:S02]  /*8400*/  F2FP.F16.F32.PACK_AB R109, R75, R232 ;  /* 0x000000e84b6d723e */ /* 0x000fe400000000ff */
[----:B------:R-:W-:Y:S01]  /*8410*/  F2FP.F16.F32.PACK_AB R111, R37, R118 ;  /* 0x00000076256f723e */ /* 0x000fe200000000ff */
[----:B------:R-:W-:Y:S01]  /*8420*/  IMAD R232, R5, 0x2, R234 ;  /* 0x0000000205e87824 */ /* 0x000fe200078e02ea */
[----:B------:R-:W0:Y:S01]  /*8430*/  LDS.128 R124, [R15] ;  /* 0x000000000f7c7984 */ /* 0x000e220000000c00 */
[----:B------:R-:W-:Y:S06]  /*8440*/  BAR.SYNC.DEFER_BLOCKING 0x0 ;  /* 0x0000000000007b1d */ /* 0x000fec0000010000 */
[----:B------:R1:W-:Y:S02]  /*8450*/  STSM.16.M88.4 [R9], R100 ;  /* 0x0000006409007844 */ /* 0x0003e40000000200 */
[----:B------:R-:W-:Y:S01]  /*8460*/  BAR.SYNC.DEFER_BLOCKING 0x0 ;  /* 0x0000000000007b1d */ /* 0x000fe20000010000 */
[----:B-1----:R-:W-:-:S02]  /*8470*/  F2FP.F16.F32.PACK_AB R102, R35, R116 ;  /* 0x000000742366723e */ /* 0x002fc400000000ff */
[----:B------:R-:W-:Y:S01]  /*8480*/  F2FP.F16.F32.PACK_AB R100, R63, R222 ;  /* 0x000000de3f64723e */ /* 0x000fe200000000ff */
[----:B------:R-:W-:Y:S01]  /*8490*/  IMAD R222, R5, 0x2, R232 ;  /* 0x0000000205de7824 */ /* 0x000fe200078e02e8 */
[----:B------:R-:W-:Y:S02]  /*84a0*/  F2FP.F16.F32.PACK_AB R101, R59, R220 ;  /* 0x000000dc3b65723e */ /* 0x000fe400000000ff */
[----:B------:R-:W-:Y:S01]  /*84b0*/  F2FP.F16.F32.PACK_AB R103, R33, R114 ;  /* 0x000000722167723e */ /* 0x000fe200000000ff */
[----:B------:R-:W-:Y:S01]  /*84c0*/  IMAD R220, R5, 0x2, R222 ;  /* 0x0000000205dc7824 */ /* 0x000fe200078e02de */
[----:B------:R-:W-:-:S03]  /*84d0*/  PRMT R33, R95, 0x7632, R33 ;  /* 0x000076325f217816 */ /* 0x000fc60000000021 */
[C---:B------:R-:W-:Y:S01]  /*84e0*/  IMAD R248, R5.reuse, 0x2, R220 ;  /* 0x0000000205f87824 */ /* 0x040fe200078e02dc */
[----:B------:R-:W1:Y:S03]  /*84f0*/  LDS.128 R120, [R15] ;  /* 0x000000000f787984 */ /* 0x000e660000000c00 */
[----:B------:R-:W-:Y:S01]  /*8500*/  IMAD R212, R5, 0x2, R248 ;  /* 0x0000000205d47824 */ /* 0x000fe200078e02f8 */
[----:B------:R-:W-:Y:S06]  /*8510*/  BAR.SYNC.DEFER_BLOCKING 0x0 ;  /* 0x0000000000007b1d */ /* 0x000fec0000010000 */
[----:B------:R-:W-:Y:S02]  /*8520*/  STSM.16.M88.4 [R9], R108 ;  /* 0x0000006c09007844 */ /* 0x000fe40000000200 */
[----:B------:R-:W-:Y:S06]  /*8530*/  BAR.SYNC.DEFER_BLOCKING 0x0 ;  /* 0x0000000000007b1d */ /* 0x000fec0000010000 */
[----:B------:R-:W1:Y:S02]  /*8540*/  LDS.128 R116, [R15] ;  /* 0x000000000f747984 */ /* 0x000e640000000c00 */
[----:B------:R-:W-:Y:S06]  /*8550*/  BAR.SYNC.DEFER_BLOCKING 0x0 ;  /* 0x0000000000007b1d */ /* 0x000fec0000010000 */
[----:B------:R2:W-:Y:S02]  /*8560*/  STSM.16.M88.4 [R9], R100 ;  /* 0x0000006409007844 */ /* 0x0005e40000000200 */
[----:B------:R-:W-:Y:S01]  /*8570*/  BAR.SYNC.DEFER_BLOCKING 0x0 ;  /* 0x0000000000007b1d */ /* 0x000fe20000010000 */
[----:B--2---:R-:W-:-:S02]  /*8580*/  F2FP.F16.F32.PACK_AB R100, R55, R208 ;  /* 0x000000d03764723e */ /* 0x004fc400000000ff */
[----:B------:R-:W-:Y:S01]  /*8590*/  F2FP.F16.F32.PACK_AB R101, R51, R206 ;  /* 0x000000ce3365723e */ /* 0x000fe200000000ff */
[----:B------:R-:W-:Y:S01]  /*85a0*/  IMAD R206, R5, 0x2, R212 ;  /* 0x0000000205ce7824 */ /* 0x000fe200078e02d4 */
[----:B------:R-:W-:Y:S02]  /*85b0*/  F2FP.F16.F32.PACK_AB R102, R29, R194 ;  /* 0x000000c21d66723e */ /* 0x000fe400000000ff */
[----:B------:R-:W-:Y:S01]  /*85c0*/  F2FP.F16.F32.PACK_AB R103, R27, R192 ;  /* 0x000000c01b67723e */ /* 0x000fe200000000ff */
[----:B------:R-:W-:Y:S01]  /*85d0*/  IMAD R192, R5, 0x2, R206 ;  /* 0x0000000205c07824 */ /* 0x000fe200078e02ce */
[----:B------:R-:W-:Y:S01]  /*85e0*/  PRMT R29, R99, 0x7632, R29 ;  /* 0x00007632631d7816 */ /* 0x000fe2000000001d */
[----:B------:R-:W-:Y:S01]  /*85f0*/  IMAD R27, R0, UR9, RZ ;  /* 0x00000009001b7c24 */ /* 0x000fe2000f8e02ff */
[----:B------:R-:W-:Y:S01]  /*8600*/  UIMAD.WIDE UR8, UR8, 0x2, URZ ;  /* 0x00000002080878a5 */ /* 0x000fe2000f8e023f */
[----:B------:R-:W-:Y:S01]  /*8610*/  IMAD R194, R5, 0x2, R192 ;  /* 0x0000000205c27824 */ /* 0x000fe200078e02c0 */
[----:B------:R-:W2:Y:S01]  /*8620*/  LDS.128 R112, [R15] ;  /* 0x000000000f707984 */ /* 0x000ea20000000c00 */
[----:B------:R-:W-:Y:S01]  /*8630*/  IMAD.HI R188, R27, 0x2, RZ ;  /* 0x000000021bbc7827 */ /* 0x000fe200078e02ff */
[----:B------:R-:W-:Y:S06]  /*8640*/  BAR.SYNC.DEFER_BLOCKING 0x0 ;  /* 0x0000000000007b1d */ /* 0x000fec0000010000 */
[----:B------:R-:W-:-:S02]  /*8650*/  ULDC UR8, c[0x0][0x27c] ;  /* 0x00009f0000087ab9 */ /* 0x000fc40000000800 */
[----:B------:R-:W-:Y:S01]  /*8660*/  UIMAD UR8, UR10, UR8, URZ ;  /* 0x000000080a0872a4 */ /* 0x000fe2000f8e023f */
[----:B------:R4:W-:Y:S01]  /*8670*/  STSM.16.M88.4 [R9], R140 ;  /* 0x0000008c09007844 */ /* 0x0009e20000000200 */
[----:B------:R-:W-:Y:S01]  /*8680*/  BAR.SYNC.DEFER_BLOCKING 0x0 ;  /* 0x0000000000007b1d */ /* 0x000fe20000010000 */
[----:B----4-:R-:W-:Y:S01]  /*8690*/  F2FP.F16.F32.PACK_AB R140, R47, R204 ;  /* 0x000000cc2f8c723e */ /* 0x010fe200000000ff */
[----:B------:R-:W-:Y:S01]  /*86a0*/  IMAD R204, R5, 0x2, R194 ;  /* 0x0000000205cc7824 */ /* 0x000fe200078e02c2 */
[----:B------:R-:W-:Y:S02]  /*86b0*/  F2FP.F16.F32.PACK_AB R141, R43, R202 ;  /* 0x000000ca2b8d723e */ /* 0x000fe400000000ff */
[----:B------:R-:W-:Y:S01]  /*86c0*/  F2FP.F16.F32.PACK_AB R142, R25, R190 ;  /* 0x000000be198e723e */ /* 0x000fe200000000ff */
[----:B------:R-:W-:Y:S01]  /*86d0*/  IMAD R190, R5, 0x2, R204 ;  /* 0x0000000205be7824 */ /* 0x000fe200078e02cc */
[----:B------:R-:W-:Y:S01]  /*86e0*/  F2FP.F16.F32.PACK_AB R143, R23, R148 ;  /* 0x00000094178f723e */ /* 0x000fe200000000ff */
[----:B------:R-:W-:Y:S01]  /*86f0*/  IMAD.SHL.U32 R23, R27, 0x2, RZ ;  /* 0x000000021b177824 */ /* 0x000fe200078e00ff */
[----:B------:R-:W-:-:S02]  /*8700*/  F2FP.F16.F32.PACK_AB R148, R39, R200 ;  /* 0x000000c82794723e */ /* 0x000fc400000000ff */
[----:B------:R-:W-:Y:S01]  /*8710*/  PRMT R27, R98, 0x7632, R27 ;  /* 0x00007632621b7816 */ /* 0x000fe2000000001b */
[----:B------:R-:W4:Y:S01]  /*8720*/  LDS.128 R108, [R15] ;  /* 0x000000000f6c7984 */ /* 0x000f220000000c00 */
[----:B------:R-:W-:Y:S01]  /*8730*/  BAR.SYNC.DEFER_BLOCKING 0x0 ;  /* 0x0000000000007b1d */ /* 0x000fe20000010000 */
[----:B---3--:R-:W-:Y:S01]  /*8740*/  IADD3 R23, P2, P3, R23, UR5, R198 ;  /* 0x0000000517177c10 */ /* 0x008fe2000fb5e0c6 */
[C---:B------:R-:W-:Y:S01]  /*8750*/  IMAD R198, R5.reuse, 0x2, R190 ;  /* 0x0000000205c67824 */ /* 0x040fe200078e02be */
[----:B------:R-:W-:Y:S02]  /*8760*/  USHF.L.U32 UR5, UR8, 0x2, URZ ;  /* 0x0000000208057899 */ /* 0x000fe4000800063f */
[----:B------:R-:W-:Y:S01]  /*8770*/  IADD3.X R199, R188, UR9, R199, P2, P3 ;  /* 0x00000009bcc77c10 */ /* 0x000fe200097e64c7 */
[C---:B------:R-:W-:Y:S01]  /*8780*/  IMAD R196, R5.reuse, 0x2, R198 ;  /* 0x0000000205c47824 */ /* 0x040fe200078e02c6 */
[-C--:B------:R-:W-:Y:S01]  /*8790*/  LEA R184, P2, R6, R23.reuse, 0x1 ;  /* 0x0000001706b87211 */ /* 0x080fe200078408ff */
[----:B------:R-:W-:Y:S01]  /*87a0*/  UIMAD.WIDE UR8, UR8, 0x4, URZ ;  /* 0x00000004080878a5 */ /* 0x000fe2000f8e023f */
[----:B------:R-:W-:Y:S01]  /*87b0*/  LEA R186, P3, R8, R23, 0x1 ;  /* 0x0000001708ba7211 */ /* 0x000fe200078608ff */
[----:B------:R-:W-:Y:S01]  /*87c0*/  IMAD R200, R5, 0x2, R196 ;  /* 0x0000000205c87824 */ /* 0x000fe200078e02c4 */
[----:B------:R-:W-:-:S02]  /*87d0*/  LEA.HI.X.SX32 R185, R6, R199, 0x1, P2 ;  /* 0x000000c706b97211 */ /* 0x000fc400010f0eff */
[----:B------:R-:W-:Y:S01]  /*87e0*/  LEA.HI.X.SX32 R187, R8, R199, 0x1, P3 ;  /* 0x000000c708bb7211 */ /* 0x000fe200018f0eff */
[C---:B------:R-:W-:Y:S01]  /*87f0*/  IMAD R202, R5.reuse, 0x2, R200 ;  /* 0x0000000205ca7824 */ /* 0x040fe200078e02c8 */
[-C--:B------:R-:W-:Y:S02]  /*8800*/  LEA R8, P2, R12, R23.reuse, 0x1 ;  /* 0x000000170c087211 */ /* 0x080fe400078408ff */
[----:B------:R-:W-:Y:S01]  /*8810*/  LEA R188, P4, R10, R23, 0x1 ;  /* 0x000000170abc7211 */ /* 0x000fe200078808ff */
[----:B------:R-:W-:-:S03]  /*8820*/  IMAD R208, R5, 0x2, R202 ;  /* 0x0000000205d07824 */ /* 0x000fc600078e02ca */
[----:B------:R-:W-:Y:S01]  /*8830*/  LEA.HI.X.SX32 R189, R10, R199, 0x1, P4 ;  /* 0x000000c70abd7211 */ /* 0x000fe200020f0eff */
[C---:B------:R-:W-:Y:S01]  /*8840*/  IMAD R6, R5.reuse, 0x2, R208 ;  /* 0x0000000205067824 */ /* 0x040fe200078e02d0 */
[----:B------:R-:W-:Y:S03]  /*8850*/  STSM.16.M88.4 [R9], R100 ;  /* 0x0000006409007844 */ /* 0x000fe60000000200 */
[C---:B------:R-:W-:Y:S01]  /*8860*/  IMAD R10, R5.reuse, 0x2, R6 ;  /* 0x00000002050a7824 */ /* 0x040fe200078e0206 */
[----:B------:R-:W-:Y:S03]  /*8870*/  BAR.SYNC.DEFER_BLOCKING 0x0 ;  /* 0x0000000000007b1d */ /* 0x000fe60000010000 */
[----:B------:R-:W-:-:S04]  /*8880*/  IMAD R250, R5, 0x2, R10 ;  /* 0x0000000205fa7824 */ /* 0x000fc800078e020a */
[----:B------:R-:W-:Y:S01]  /*8890*/  IMAD R252, R5, 0x2, R250 ;  /* 0x0000000205fc7824 */ /* 0x000fe200078e02fa */
[----:B------:R-:W3:Y:S01]  /*88a0*/  LDS.128 R100, [R15] ;  /* 0x000000000f647984 */ /* 0x000ee20000000c00 */
[----:B------:R-:W-:Y:S06]  /*88b0*/  BAR.SYNC.DEFER_BLOCKING 0x0 ;  /* 0x0000000000007b1d */ /* 0x000fec0000010000 */
[----:B------:R-:W-:Y:S02]  /*88c0*/  STSM.16.M88.4 [R9], R140 ;  /* 0x0000008c09007844 */ /* 0x000fe40000000200 */
[----:B------:R-:W-:Y:S06]  /*88d0*/  BAR.SYNC.DEFER_BLOCKING 0x0 ;  /* 0x0000000000007b1d */ /* 0x000fec0000010000 */
[----:B------:R-:W3:Y:S02]  /*88e0*/  LDS.128 R140, [R15] ;  /* 0x000000000f8c7984 */ /* 0x000ee40000000c00 */
[----:B------:R-:W-:Y:S06]  /*88f0*/  BAR.SYNC.DEFER_BLOCKING 0x0 ;  /* 0x0000000000007b1d */ /* 0x000fec0000010000 */
[----:B------:R-:W-:Y:S02]  /*8900*/  STSM.16.M88.4 [R9], R148 ;  /* 0x0000009409007844 */ /* 0x000fe40000000200 */
[----:B------:R-:W-:Y:S06]  /*8910*/  BAR.SYNC.DEFER_BLOCKING 0x0 ;  /* 0x0000000000007b1d */ /* 0x000fec0000010000 */
[----:B------:R-:W3:Y:S02]  /*8920*/  LDS.128 R148, [R15] ;  /* 0x000000000f947984 */ /* 0x000ee40000000c00 */
[----:B------:R-:W-:Y:S06]  /*8930*/  BAR.SYNC.DEFER_BLOCKING 0x0 ;  /* 0x0000000000007b1d */ /* 0x000fec0000010000 */
[----:B------:R5:W-:Y:S02]  /*8940*/  STSM.16.M88.4 [R9], R144 ;  /* 0x0000009009007844 */ /* 0x000be40000000200 */
[----:B------:R-:W-:Y:S01]  /*8950*/  BAR.SYNC.DEFER_BLOCKING 0x0 ;  /* 0x0000000000007b1d */ /* 0x000fe20000010000 */
[----:B-----5:R-:W-:-:S02]  /*8960*/  LEA R144, P3, R14, R23, 0x1 ;  /* 0x000000170e907211 */ /* 0x020fc400078608ff */
[-C--:B------:R-:W-:Y:S01]  /*8970*/  LEA.HI.X.SX32 R9, R12, R199.reuse, 0x1, P2 ;  /* 0x000000c70c097211 */ /* 0x080fe200010f0eff */
[C---:B------:R-:W-:Y:S01]  /*8980*/  IMAD R12, R5.reuse, 0x2, R252 ;  /* 0x00000002050c7824 */ /* 0x040fe200078e02fc */
[----:B------:R-:W-:Y:S02]  /*8990*/  LEA.HI.X.SX32 R145, R14, R199, 0x1, P3 ;  /* 0x000000c70e917211 */ /* 0x000fe400018f0eff */
[----:B------:R-:W-:Y:S01]  /*89a0*/  LEA R146, P3, R18, R23, 0x1 ;  /* 0x0000001712927211 */ /* 0x000fe200078608ff */
[----:B------:R-:W-:-:S03]  /*89b0*/  IMAD R14, R5, 0x2, R12 ;  /* 0x00000002050e7824 */ /* 0x000fc600078e020c */
[----:B------:R-:W-:Y:S01]  /*89c0*/  LEA.HI.X.SX32 R147, R18, R199, 0x1, P3 ;  /* 0x000000c712937211 */ /* 0x000fe200018f0eff */
[----:B------:R5:W-:Y:S04]  /*89d0*/  STG.E.U16 desc[UR6][R184.64], R104 ;  /* 0x00000068b8007986 */ /* 0x000be8000c101506 */
[----:B------:R0:W-:Y:S04]  /*89e0*/  STG.E.U16 desc[UR6][R186.64], R105 ;  /* 0x00000069ba007986 */ /* 0x0001e8000c101506 */
[----:B------:R1:W-:Y:S01]  /*89f0*/  STG.E.U16 desc[UR6][R188.64], R106 ;  /* 0x0000006abc007986 */ /* 0x0003e2000c101506 */
[----:B-----5:R-:W-:-:S03]  /*8a00*/  LEA R104, P2, R16, R23, 0x1 ;  /* 0x0000001710687211 */ /* 0x020fc600078408ff */
[----:B------:R5:W-:Y:S01]  /*8a10*/  STG.E.U16 desc[UR6][R8.64], R107 ;  /* 0x0000006b08007986 */ /* 0x000be2000c101506 */
[----:B0-----:R-:W-:-:S03]  /*8a20*/  LEA.HI.X.SX32 R105, R16, R199, 0x1, P2 ;  /* 0x000000c710697211 */ /* 0x001fc600010f0eff */
[----:B------:R0:W-:Y:S01]  /*8a30*/  STG.E.U16 desc[UR6][R144.64], R17 ;  /* 0x0000001190007986 */ /* 0x0001e2000c101506 */
[-C--:B------:R-:W-:Y:S01]  /*8a40*/  LEA R16, P2, R20, R23.reuse, 0x1 ;  /* 0x0000001714107211 */ /* 0x080fe200078408ff */
[C---:B-1----:R-:W-:Y:S02]  /*8a50*/  IMAD R106, R5.reuse, 0x2, R14 ;  /* 0x00000002056a7824 */ /* 0x042fe400078e020e */
[----:B------:R1:W-:Y:S02]  /*8a60*/  STG.E.U16 desc[UR6][R104.64], R19 ;  /* 0x0000001368007986 */ /* 0x0003e4000c101506 */
[C---:B------:R-:W-:Y:S01]  /*8a70*/  IMAD R184, R5.reuse, 0x2, R106 ;  /* 0x0000000205b87824 */ /* 0x040fe200078e026a */
[----:B-----5:R-:W-:Y:S01]  /*8a80*/  LEA R8, P3, R22, R23, 0x1 ;  /* 0x0000001716087211 */ /* 0x020fe200078608ff */
[----:B------:R-:W-:Y:S02]  /*8a90*/  STG.E.U16 desc[UR6][R146.64], R73 ;  /* 0x0000004992007986 */ /* 0x000fe4000c101506 */
[----:B------:R-:W-:Y:S01]  /*8aa0*/  IMAD R186, R5, 0x2, R184 ;  /* 0x0000000205ba7824 */ /* 0x000fe200078e02b8 */
[----:B0-----:R-:W-:-:S02]  /*8ab0*/  LEA.HI.X.SX32 R17, R20, R199, 0x1, P2 ;  /* 0x000000c714117211 */ /* 0x001fc400010f0eff */
[-C--:B------:R-:W-:Y:S02]  /*8ac0*/  LEA R18, P2, R24, R23.reuse, 0x1 ;  /* 0x0000001718127211 */ /* 0x080fe400078408ff */
[----:B------:R-:W-:Y:S01]  /*8ad0*/  LEA R20, P4, R26, R23, 0x1 ;  /* 0x000000171a147211 */ /* 0x000fe200078808ff */
[----:B------:R0:W-:Y:S01]  /*8ae0*/  STG.E.U16 desc[UR6][R16.64], R21 ;  /* 0x0000001510007986 */ /* 0x0001e2000c101506 */
[-C--:B------:R-:W-:Y:S01]  /*8af0*/  LEA.HI.X.SX32 R9, R22, R199.reuse, 0x1, P3 ;  /* 0x000000c716097211 */ /* 0x080fe200018f0eff */
[C---:B------:R-:W-:Y:S01]  /*8b00*/  IMAD R22, R5.reuse, 0x2, R186 ;  /* 0x0000000205167824 */ /* 0x040fe200078e02ba */
[----:B-1----:R-:W-:Y:S02]  /*8b10*/  LEA.HI.X.SX32 R19, R24, R199, 0x1, P2 ;  /* 0x000000c718137211 */ /* 0x002fe400010f0eff */
[C---:B------:R-:W-:Y:S01]  /*8b20*/  LEA R24, P2, R30.reuse, R23, 0x1 ;  /* 0x000000171e187211 */ /* 0x040fe200078408ff */
[----:B------:R1:W-:Y:S03]  /*8b30*/  STG.E.U16 desc[UR6][R8.64], R96 ;  /* 0x0000006008007986 */ /* 0x0003e6000c101506 */
[-C--:B------:R-:W-:Y:S01]  /*8b40*/  LEA.HI.X.SX32 R25, R30, R199.reuse, 0x1, P2 ;  /* 0x000000c71e197211 */ /* 0x080fe200010f0eff */
[----:B------:R5:W-:Y:S01]  /*8b50*/  STG.E.U16 desc[UR6][R18.64], R97 ;  /* 0x0000006112007986 */ /* 0x000be2000c101506 */
[----:B0-----:R-:W-:Y:S01]  /*8b60*/  LEA.HI.X.SX32 R21, R26, R199, 0x1, P4 ;  /* 0x000000c71a157211 */ /* 0x001fe200020f0eff */
[----:B------:R-:W-:Y:S01]  /*8b70*/  IMAD R26, R5, 0x2, R22 ;  /* 0x00000002051a7824 */ /* 0x000fe200078e0216 */
[----:B------:R-:W-:-:S03]  /*8b80*/  LEA R16, P3, R34, R23, 0x1 ;  /* 0x0000001722107211 */ /* 0x000fc600078608ff */
[----:B------:R0:W-:Y:S01]  /*8b90*/  STG.E.U16 desc[UR6][R20.64], R98 ;  /* 0x0000006214007986 */ /* 0x0001e2000c101506 */
[----:B-1----:R-:W-:Y:S01]  /*8ba0*/  LEA R8, P2, R38, R23, 0x1 ;  /* 0x0000001726087211 */ /* 0x002fe200078408ff */
[C---:B------:R-:W-:Y:S01]  /*8bb0*/  IMAD R104, R5.reuse, 0x2, R26 ;  /* 0x0000000205687824 */ /* 0x040fe200078e021a */
[-C--:B------:R-:W-:Y:S01]  /*8bc0*/  LEA.HI.X.SX32 R17, R34, R199.reuse, 0x1, P3 ;  /* 0x000000c722117211 */ /* 0x080fe200018f0eff */
[----:B------:R-:W-:Y:S01]  /*8bd0*/  STG.E.U16 desc[UR6][R24.64], R99 ;  /* 0x0000006318007986 */ /* 0x000fe2000c101506 */
[----:B-----5:R-:W-:Y:S01]  /*8be0*/  PRMT R19, R96, 0x7632, R19 ;  /* 0x0000763260137816 */ /* 0x020fe20000000013 */
[C---:B------:R-:W-:Y:S01]  /*8bf0*/  IMAD R144, R5.reuse, 0x2, R104 ;  /* 0x0000000205907824 */ /* 0x040fe200078e0268 */
[----:B------:R-:W-:Y:S02]  /*8c00*/  LEA.HI.X.SX32 R9, R38, R199, 0x1, P2 ;  /* 0x000000c726097211 */ /* 0x000fe400010f0eff */
[----:B------:R-:W-:Y:S01]  /*8c10*/  LEA R18, P3, R42, R23, 0x1 ;  /* 0x000000172a127211 */ /* 0x000fe200078608ff */
[----:B------:R1:W-:Y:S01]  /*8c20*/  STG.E.U16 desc[UR6][R16.64], R19 ;  /* 0x0000001310007986 */ /* 0x0003e2000c101506 */
[----:B------:R-:W-:Y:S01]  /*8c30*/  IMAD R96, R5, 0x2, R144 ;  /* 0x0000000205607824 */ /* 0x000fe200078e0290 */
[----:B0-----:R-:W-:-:S02]  /*8c40*/  PRMT R21, R97, 0x7632, R21 ;  /* 0x0000763261157816 */ /* 0x001fc40000000015 */
[----:B------:R-:W-:Y:S01]  /*8c50*/  LEA R20, P2, R46, R23, 0x1 ;  /* 0x000000172e147211 */ /* 0x000fe200078408ff */
[C---:B------:R-:W-:Y:S02]  /*8c60*/  IMAD R34, R5.reuse, 0x2, R96 ;  /* 0x0000000205227824 */ /* 0x040fe400078e0260 */
[----:B------:R0:W-:Y:S02]  /*8c70*/  STG.E.U16 desc[UR6][R8.64], R21 ;  /* 0x0000001508007986 */ /* 0x0001e4000c101506 */
[----:B------:R-:W-:Y:S01]  /*8c80*/  IMAD R38, R5, 0x2, R34 ;  /* 0x0000000205267824 */ /* 0x000fe200078e0222 */
[----:B-1----:R-:W-:-:S03]  /*8c90*/  LEA.HI.X.SX32 R19, R42, R199, 0x1, P3 ;  /* 0x000000c72a137211 */ /* 0x002fc600018f0eff */
[C---:B------:R-:W-:Y:S01]  /*8ca0*/  IMAD R42, R5.reuse, 0x2, R38 ;  /* 0x00000002052a7824 */ /* 0x040fe200078e0226 */
[-C--:B------:R-:W-:Y:S02]  /*8cb0*/  LEA R24, P3, R50, R23.reuse, 0x1 ;  /* 0x0000001732187211 */ /* 0x080fe400078608ff */
[----:B------:R-:W-:Y:S01]  /*8cc0*/  LEA R16, P4, R58, R23, 0x1 ;  /* 0x000000173a107211 */ /* 0x000fe200078808ff */
[----:B------:R1:W-:Y:S01]  /*8cd0*/  STG.E.U16 desc[UR6][R18.64], R27 ;  /* 0x0000001b12007986 */ /* 0x0003e2000c101506 */
[-C--:B------:R-:W-:Y:S02]  /*8ce0*/  LEA.HI.X.SX32 R25, R50, R199.reuse, 0x1, P3 ;  /* 0x000000c732197211 */ /* 0x080fe400018f0eff */
[----:B0-----:R-:W-:Y:S01]  /*8cf0*/  LEA.HI.X.SX32 R21, R46, R199, 0x1, P2 ;  /* 0x000000c72e157211 */ /* 0x001fe200010f0eff */
[C---:B------:R-:W-:Y:S01]  /*8d00*/  IMAD R46, R5.reuse, 0x2, R42 ;  /* 0x00000002052e7824 */ /* 0x040fe200078e022a */
[----:B------:R-:W-:Y:S02]  /*8d10*/  LEA R30, P2, R54, R23, 0x1 ;  /* 0x00000017361e7211 */ /* 0x000fe400078408ff */
[-C--:B------:R-:W-:Y:S01]  /*8d20*/  LEA.HI.X.SX32 R17, R58, R199.reuse, 0x1, P4 ;  /* 0x000000c73a117211 */ /* 0x080fe200020f0eff */
[----:B------:R0:W-:Y:S01]  /*8d30*/  STG.E.U16 desc[UR6][R20.64], R29 ;  /* 0x0000001d14007986 */ /* 0x0001e2000c101506 */
[----:B------:R-:W-:Y:S01]  /*8d40*/  LEA.HI.X.SX32 R31, R54, R199, 0x1, P2 ;  /* 0x000000c7361f7211 */ /* 0x000fe200010f0eff */
[C---:B------:R-:W-:Y:S01]  /*8d50*/  IMAD R8, R5.reuse, 0x2, R46 ;  /* 0x0000000205087824 */ /* 0x040fe200078e022e */
[----:B------:R-:W-:Y:S01]  /*8d60*/  PRMT R9, R92, 0x7632, R9 ;  /* 0x000076325c097816 */ /* 0x000fe20000000009 */
[----:B------:R5:W-:Y:S01]  /*8d70*/  STG.E.U16 desc[UR6][R24.64], R92 ;  /* 0x0000005c18007986 */ /* 0x000be2000c101506 */
[C---:B-1----:R-:W-:Y:S01]  /*8d80*/  LEA R18, P2, R62.reuse, R23, 0x1 ;  /* 0x000000173e127211 */ /* 0x042fe200078408ff */
[----:B------:R-:W-:Y:S01]  /*8d90*/  IMAD R50, R5, 0x2, R8 ;  /* 0x0000000205327824 */ /* 0x000fe200078e0208 */
[----:B------:R-:W-:Y:S01]  /*8da0*/  PRMT R27, R93, 0x7632, R27 ;  /* 0x000076325d1b7816 */ /* 0x000fe2000000001b */
[----:B------:R1:W-:Y:S01]  /*8db0*/  STG.E.U16 desc[UR6][R30.64], R93 ;  /* 0x0000005d1e007986 */ /* 0x0003e2000c101506 */
[----:B------:R-:W-:Y:S01]  /*8dc0*/  LEA.HI.X.SX32 R19, R62, R199, 0x1, P2 ;  /* 0x000000c73e137211 */ /* 0x000fe200010f0eff */
[C---:B------:R-:W-:Y:S01]  /*8dd0*/  IMAD R54, R5.reuse, 0x2, R50 ;  /* 0x0000000205367824 */ /* 0x040fe200078e0232 */
[-C--:B0-----:R-:W-:Y:S01]  /*8de0*/  LEA R20, P3, R66, R23.reuse, 0x1 ;  /* 0x0000001742147211 */ /* 0x081fe200078608ff */
[----:B------:R0:W-:Y:S01]  /*8df0*/  STG.E.U16 desc[UR6][R16.64], R94 ;  /* 0x0000005e10007986 */ /* 0x0001e2000c101506 */
[----:B------:R-:W-:Y:S01]  /*8e00*/  PRMT R29, R94, 0x7632, R29 ;  /* 0x000076325e1d7816 */ /* 0x000fe2000000001d */
[C---:B------:R-:W-:Y:S01]  /*8e10*/  IMAD R58, R5.reuse, 0x2, R54 ;  /* 0x00000002053a7824 */ /* 0x040fe200078e0236 */
[----:B-----5:R-:W-:Y:S01]  /*8e20*/  LEA R24, P2, R70, R23, 0x1 ;  /* 0x0000001746187211 */ /* 0x020fe200078408ff */
[----:B------:R5:W-:Y:S01]  /*8e30*/  STG.E.U16 desc[UR6][R18.64], R95 ;  /* 0x0000005f12007986 */ /* 0x000be2000c101506 */
[-C--:B------:R-:W-:Y:S01]  /*8e40*/  LEA.HI.X.SX32 R21, R66, R199.reuse, 0x1, P3 ;  /* 0x000000c742157211 */ /* 0x080fe200018f0eff */
[----:B------:R-:W-:Y:S01]  /*8e50*/  IMAD R62, R5, 0x2, R58 ;  /* 0x00000002053e7824 */ /* 0x000fe200078e023a */
[----:B------:R-:W-:-:S02]  /*8e60*/  LEA.HI.X.SX32 R25, R70, R199, 0x1, P2 ;  /* 0x000000c746197211 */ /* 0x000fc400010f0eff */
[-C--:B-1----:R-:W-:Y:S01]  /*8e70*/  LEA R30, P2, R76, R23.reuse, 0x1 ;  /* 0x000000174c1e7211 */ /* 0x082fe200078408ff */
[----:B------:R1:W-:Y:S01]  /*8e80*/  STG.E.U16 desc[UR6][R20.64], R9 ;  /* 0x0000000914007986 */ /* 0x0003e2000c101506 */
[C---:B------:R-:W-:Y:S01]  /*8e90*/  IMAD R92, R5.reuse, 0x2, R62 ;  /* 0x00000002055c7824 */ /* 0x040fe200078e023e */
[----:B0-----:R-:W-:Y:S02]  /*8ea0*/  LEA R16, P3, R74, R23, 0x1 ;  /* 0x000000174a107211 */ /* 0x001fe400078608ff */
[-C--:B------:R-:W-:Y:S01]  /*8eb0*/  LEA.HI.X.SX32 R31, R76, R199.reuse, 0x1, P2 ;  /* 0x000000c74c1f7211 */ /* 0x080fe200010f0eff */
[----:B------:R0:W-:Y:S01]  /*8ec0*/  STG.E.U16 desc[UR6][R24.64], R27 ;  /* 0x0000001b18007986 */ /* 0x0001e2000c101506 */
[----:B------:R-:W-:Y:S01]  /*8ed0*/  LEA.HI.X.SX32 R17, R74, R199, 0x1, P3 ;  /* 0x000000c74a117211 */ /* 0x000fe200018f0eff */
[C---:B------:R-:W-:Y:S01]  /*8ee0*/  IMAD R70, R5.reuse, 0x2, R92 ;  /* 0x0000000205467824 */ /* 0x040fe200078e025c */
[-C--:B-----5:R-:W-:Y:S02]  /*8ef0*/  LEA R18, P3, R78, R23.reuse, 0x1 ;  /* 0x000000174e127211 */ /* 0x0a0fe400078608ff */
[-C--:B------:R-:W-:Y:S01]  /*8f00*/  LEA R66, P2, R72, R23.reuse, 0x1 ;  /* 0x0000001748427211 */ /* 0x080fe200078408ff */
[----:B------:R5:W-:Y:S01]  /*8f10*/  STG.E.U16 desc[UR6][R16.64], R29 ;  /* 0x0000001d10007986 */ /* 0x000be2000c101506 */
[----:B-1----:R-:W-:Y:S01]  /*8f20*/  LEA R20, P4, R68, R23, 0x1 ;  /* 0x0000001744147211 */ /* 0x002fe200078808ff */
[C---:B------:R-:W-:Y:S01]  /*8f30*/  IMAD R74, R5.reuse, 0x2, R70 ;  /* 0x00000002054a7824 */ /* 0x040fe200078e0246 */
[-C--:B------:R-:W-:Y:S01]  /*8f40*/  LEA.HI.X.SX32 R19, R78, R199.reuse, 0x1, P3 ;  /* 0x000000c74e137211 */ /* 0x080fe200018f0eff */
[----:B------:R1:W-:Y:S01]  /*8f50*/  STG.E.U16 desc[UR6][R30.64], R33 ;  /* 0x000000211e007986 */ /* 0x0003e2000c101506 */
[-C--:B------:R-:W-:Y:S01]  /*8f60*/  LEA.HI.X.SX32 R67, R72, R199.reuse, 0x1, P2 ;  /* 0x000000c748437211 */ /* 0x080fe200010f0eff */
[C---:B------:R-:W-:Y:S01]  /*8f70*/  IMAD R76, R5.reuse, 0x2, R74 ;  /* 0x00000002054c7824 */ /* 0x040fe200078e024a */
[----:B------:R-:W-:Y:S01]  /*8f80*/  LEA.HI.X.SX32 R21, R68, R199, 0x1, P4 ;  /* 0x000000c744157211 */ /* 0x000fe200020f0eff */
[----:B------:R2:W-:Y:S01]  /*8f90*/  STG.E.U16 desc[UR6][R18.64], R88 ;  /* 0x0000005812007986 */ /* 0x0005e2000c101506 */
[----:B------:R-:W-:Y:S01]  /*8fa0*/  LEA R68, P2, R64, R23, 0x1 ;  /* 0x0000001740447211 */ /* 0x000fe200078408ff */
[C---:B0-----:R-:W-:Y:S01]  /*8fb0*/  IMAD R24, R5.reuse, 0x2, R76 ;  /* 0x0000000205187824 */ /* 0x041fe200078e024c */
[----:B------:R-:W-:Y:S01]  /*8fc0*/  PRMT R9, R88, 0x7632, R9 ;  /* 0x0000763258097816 */ /* 0x000fe20000000009 */
[----:B------:R0:W-:Y:S01]  /*8fd0*/  STG.E.U16 desc[UR6][R66.64], R89 ;  /* 0x0000005942007986 */ /* 0x0001e2000c101506 */
[----:B------:R-:W-:Y:S01]  /*8fe0*/  LEA.HI.X.SX32 R69, R64, R199, 0x1, P2 ;  /* 0x000000c740457211 */ /* 0x000fe200010f0eff */
[----:B-----5:R-:W-:Y:S01]  /*8ff0*/  IMAD R16, R5, 0x2, R24 ;  /* 0x0000000205107824 */ /* 0x020fe200078e0218 */
[----:B------:R-:W-:Y:S01]  /*9000*/  PRMT R17, R89, 0x7632, R17 ;  /* 0x0000763259117816 */ /* 0x000fe20000000011 */
[----:B------:R5:W-:Y:S01]  /*9010*/  STG.E.U16 desc[UR6][R20.64], R90 ;  /* 0x0000005a14007986 */ /* 0x000be2000c101506 */
[-C--:B-1----:R-:W-:Y:S01]  /*9020*/  LEA R30, P3, R60, R23.reuse, 0x1 ;  /* 0x000000173c1e7211 */ /* 0x082fe200078608ff */
[C---:B------:R-:W-:Y:S01]  /*9030*/  IMAD R72, R5.reuse, 0x2, R16 ;  /* 0x0000000205487824 */ /* 0x040fe200078e0210 */
[----:B------:R-:W-:Y:S01]  /*9040*/  PRMT R33, R90, 0x7632, R33 ;  /* 0x000076325a217816 */ /* 0x000fe20000000021 */
[----:B------:R1:W-:Y:S01]  /*9050*/  STG.E.U16 desc[UR6][R68.64], R91 ;  /* 0x0000005b44007986 */ /* 0x0003e2000c101506 */
[----:B--2---:R-:W-:Y:S01]  /*9060*/  LEA R18, P2, R80, R23, 0x1 ;  /* 0x0000001750127211 */ /* 0x004fe200078408ff */
[----:B------:R-:W-:Y:S01]  /*9070*/  IMAD R78, R5, 0x2, R72 ;  /* 0x00000002054e7824 */ /* 0x000fe200078e0248 */
[----:B------:R-:W-:-:S02]  /*9080*/  LEA.HI.X.SX32 R31, R60, R199, 0x1, P3 ;  /* 0x000000c73c1f7211 */ /* 0x000fc400018f0eff */
[----:B0-----:R-:W-:Y:S01]  /*9090*/  LEA R66, P3, R56, R23, 0x1 ;  /* 0x0000001738427211 */ /* 0x001fe200078608ff */
[C---:B------:R-:W-:Y:S01]  /*90a0*/  IMAD R64, R5.reuse, 0x2, R78 ;  /* 0x0000000205407824 */ /* 0x040fe200078e024e */
[-C--:B------:R-:W-:Y:S01]  /*90b0*/  LEA.HI.X.SX32 R19, R80, R199.reuse, 0x1, P2 ;  /* 0x000000c750137211 */ /* 0x080fe200010f0eff */
[----:B------:R-:W-:Y:S01]  /*90c0*/  STG.E.U16 desc[UR6][R30.64], R9 ;  /* 0x000000091e007986 */ /* 0x000fe2000c101506 */
[----:B------:R-:W-:Y:S01]  /*90d0*/  LEA.HI.X.SX32 R67, R56, R199, 0x1, P3 ;  /* 0x000000c738437211 */ /* 0x000fe200018f0eff */
[C---:B-----5:R-:W-:Y:S01]  /*90e0*/  IMAD R20, R5.reuse, 0x2, R64 ;  /* 0x0000000205147824 */ /* 0x060fe200078e0240 */
[-C--:B------:R-:W-:Y:S01]  /*90f0*/  LEA R88, P2, R52, R23.reuse, 0x1 ;  /* 0x0000001734587211 */ /* 0x080fe200078408ff */
[----:B------:R0:W-:Y:S01]  /*9100*/  STG.E.U16 desc[UR6][R18.64], R17 ;  /* 0x0000001112007986 */ /* 0x0001e2000c101506 */
[----:B------:R-:W-:Y:S01]  /*9110*/  LEA R80, P3, R48, R23, 0x1 ;  /* 0x0000001730507211 */ /* 0x000fe200078608ff */
[----:B------:R-:W-:Y:S01]  /*9120*/  IMAD R60, R5, 0x2, R20 ;  /* 0x00000002053c7824 */ /* 0x000fe200078e0214 */
[----:B------:R-:W-:Y:S01]  /*9130*/  PRMT R21, R91, 0x7632, R21 ;  /* 0x000076325b157816 */ /* 0x000fe20000000015 */
[----:B------:R2:W-:Y:S01]  /*9140*/  STG.E.U16 desc[UR6][R66.64], R33 ;  /* 0x0000002142007986 */ /* 0x0005e2000c101506 */
[-C--:B------:R-:W-:Y:S01]  /*9150*/  LEA.HI.X.SX32 R89, R52, R199.reuse, 0x1, P2 ;  /* 0x000000c734597211 */ /* 0x080fe200010f0eff */
[----:B------:R-:W-:Y:S01]  /*9160*/  IMAD R56, R5, 0x2, R60 ;  /* 0x0000000205387824 */ /* 0x000fe200078e023c */
[----:B------:R-:W-:-:S02]  /*9170*/  LEA.HI.X.SX32 R81, R48, R199, 0x1, P3 ;  /* 0x000000c730517211 */ /* 0x000fc400018f0eff */
[-C--:B------:R-:W-:Y:S01]  /*9180*/  LEA R48, P3, R36, R23.reuse, 0x1 ;  /* 0x0000001724307211 */ /* 0x080fe200078608ff */
[----:B------:R-:W-:Y:S01]  /*9190*/  STG.E.U16 desc[UR6][R88.64], R21 ;  /* 0x0000001558007986 */ /* 0x000fe2000c101506 */
[----:B------:R-:W-:Y:S01]  /*91a0*/  LEA R90, P2, R44, R23, 0x1 ;  /* 0x000000172c5a7211 */ /* 0x000fe200078408ff */
[C---:B------:R-:W-:Y:S01]  /*91b0*/  IMAD R52, R5.reuse, 0x2, R56 ;  /* 0x0000000205347824 */ /* 0x040fe200078e0238 */
[----:B------:R-:W-:Y:S01]  /*91c0*/  LEA.HI.X.SX32 R49, R36, R199, 0x1, P3 ;  /* 0x000000c724317211 */ /* 0x000fe200018f0eff */
[----:B------:R5:W-:Y:S01]  /*91d0*/  STG.E.U16 desc[UR6][R80.64], R136 ;  /* 0x0000008850007986 */ /* 0x000be2000c101506 */
[-C--:B-1----:R-:W-:Y:S01]  /*91e0*/  LEA R68, P4, R82, R23.reuse, 0x1 ;  /* 0x0000001752447211 */ /* 0x082fe200078808ff */
[C---:B0-----:R-:W-:Y:S01]  /*91f0*/  IMAD R18, R5.reuse, 0x2, R52 ;  /* 0x0000000205127824 */ /* 0x041fe200078e0234 */
[----:B------:R-:W-:Y:S02]  /*9200*/  LEA R36, P3, R152, R23, 0x1 ;  /* 0x0000001798247211 */ /* 0x000fe400078608ff */
[-C--:B------:R-:W-:Y:S01]  /*9210*/  LEA.HI.X.SX32 R91, R44, R199.reuse, 0x1, P2 ;  /* 0x000000c72c5b7211 */ /* 0x080fe200010f0eff */
[----:B------:R-:W-:Y:S01]  /*9220*/  IMAD R30, R5, 0x2, R18 ;  /* 0x00000002051e7824 */ /* 0x000fe200078e0212 */
[----:B------:R-:W-:-:S02]  /*9230*/  LEA.HI.X.SX32 R69, R82, R199, 0x1, P4 ;  /* 0x000000c752457211 */ /* 0x000fc400020f0eff */
[----:B------:R-:W-:Y:S01]  /*9240*/  LEA.HI.X.SX32 R37, R152, R199, 0x1, P3 ;  /* 0x000000c798257211 */ /* 0x000fe200018f0eff */
[----:B------:R-:W-:Y:S01]  /*9250*/  STG.E.U16 desc[UR6][R90.64], R137 ;  /* 0x000000895a007986 */ /* 0x000fe2000c101506 */
[-C--:B------:R-:W-:Y:S01]  /*9260*/  LEA R82, P4, R32, R23.reuse, 0x1 ;  /* 0x0000001720527211 */ /* 0x080fe200078808ff */
[C---:B--2---:R-:W-:Y:S01]  /*9270*/  IMAD R66, R5.reuse, 0x2, R30 ;  /* 0x0000000205427824 */ /* 0x044fe200078e021e */
[----:B-----5:R-:W-:Y:S01]  /*9280*/  LEA R80, P5, R84, R23, 0x1 ;  /* 0x0000001754507211 */ /* 0x020fe200078a08ff */
[----:B------:R0:W-:Y:S01]  /*9290*/  STG.E.U16 desc[UR6][R68.64], R138 ;  /* 0x0000008a44007986 */ /* 0x0001e2000c101506 */
[-C--:B------:R-:W-:Y:S01]  /*92a0*/  LEA.HI.X.SX32 R83, R32, R199.reuse, 0x1, P4 ;  /* 0x000000c720537211 */ /* 0x080fe200020f0eff */
[C---:B------:R-:W-:Y:S01]  /*92b0*/  IMAD R21, R5.reuse, 0x2, R66 ;  /* 0x0000000205157824 */ /* 0x040fe200078e0242 */
[----:B------:R-:W-:Y:S02]  /*92c0*/  LEA.HI.X.SX32 R81, R84, R199, 0x1, P5 ;  /* 0x000000c754517211 */ /* 0x000fe400028f0eff */
[-C--:B------:R-:W-:Y:S01]  /*92d0*/  LEA R84, P3, R162, R23.reuse, 0x1 ;  /* 0x00000017a2547211 */ /* 0x080fe200078608ff */
[----:B------:R-:W-:Y:S01]  /*92e0*/  IMAD R5, R5, 0x2, R21 ;  /* 0x0000000205057824 */ /* 0x000fe200078e0215 */
[----:B------:R-:W-:-:S02]  /*92f0*/  LEA R44, P2, R40, R23, 0x1 ;  /* 0x00000017282c7211 */ /* 0x000fc400078408ff */
[----:B------:R-:W-:Y:S02]  /*9300*/  LEA.HI.X.SX32 R85, R162, R199, 0x1, P3 ;  /* 0x000000c7a2557211 */ /* 0x000fe400018f0eff */
[-C--:B------:R-:W-:Y:S02]  /*9310*/  LEA R32, P4, R154, R23.reuse, 0x1 ;  /* 0x000000179a207211 */ /* 0x080fe400078808ff */
[-C--:B0-----:R-:W-:Y:S02]  /*9320*/  LEA R68, P6, R86, R23.reuse, 0x1 ;  /* 0x0000001756447211 */ /* 0x081fe400078c08ff */
[----:B------:R-:W-:Y:S02]  /*9330*/  LEA R98, P3, R172, R23, 0x1 ;  /* 0x00000017ac627211 */ /* 0x000fe400078608ff */
[-C--:B------:R-:W-:Y:S02]  /*9340*/  LEA.HI.X.SX32 R45, R40, R199.reuse, 0x1, P2 ;  /* 0x000000c7282d7211 */ /* 0x080fe400010f0eff */
[----:B------:R-:W-:-:S02]  /*9350*/  LEA.HI.X.SX32 R69, R86, R199, 0x1, P6 ;  /* 0x000000c756457211 */ /* 0x000fc400030f0eff */
[-C--:B------:R-:W-:Y:S01]  /*9360*/  LEA.HI.X.SX32 R33, R154, R199.reuse, 0x1, P4 ;  /* 0x000000c79a217211 */ /* 0x080fe200020f0eff */
[----:B------:R0:W-:Y:S01]  /*9370*/  STG.E.U16 desc[UR6][R44.64], R139 ;  /* 0x0000008b2c007986 */ /* 0x0001e2000c101506 */
[----:B------:R-:W-:Y:S02]  /*9380*/  LEA.HI.X.SX32 R99, R172, R199, 0x1, P3 ;  /* 0x000000c7ac637211 */ /* 0x000fe400018f0eff */
[-C--:B------:R-:W-:Y:S02]  /*9390*/  LEA R86, P4, R164, R23.reuse, 0x1 ;  /* 0x00000017a4567211 */ /* 0x080fe400078808ff */
[----:B------:R-:W-:Y:S02]  /*93a0*/  LEA R154, P3, R182, R23, 0x1 ;  /* 0x00000017b69a7211 */ /* 0x000fe400078608ff */
[----:B------:R-:W-:Y:S02]  /*93b0*/  PRMT R25, R136, 0x7632, R25 ;  /* 0x0000763288197816 */ /* 0x000fe40000000019 */
[----:B------:R-:W-:-:S02]  /*93c0*/  LEA.HI.X.SX32 R87, R164, R199, 0x1, P4 ;  /* 0x000000c7a4577211 */ /* 0x000fc400020f0eff */
[----:B------:R-:W-:Y:S01]  /*93d0*/  LEA.HI.X.SX32 R155, R182, R199, 0x1, P3 ;  /* 0x000000c7b69b7211 */ /* 0x000fe200018f0eff */
[----:B------:R1:W-:Y:S01]  /*93e0*/  STG.E.U16 desc[UR6][R48.64], R25 ;  /* 0x0000001930007986 */ /* 0x0003e2000c101506 */
[-C--:B0-----:R-:W-:Y:S02]  /*93f0*/  LEA R44, P5, R156, R23.reuse, 0x1 ;  /* 0x000000179c2c7211 */ /* 0x081fe400078a08ff */
[-C--:B------:R-:W-:Y:S02]  /*9400*/  LEA R136, P4, R174, R23.reuse, 0x1 ;  /* 0x00000017ae887211 */ /* 0x080fe400078808ff */
[-C--:B------:R-:W-:Y:S02]  /*9410*/  LEA R164, P3, R230, R23.reuse, 0x1 ;  /* 0x00000017e6a47211 */ /* 0x080fe400078608ff */
[----:B------:R-:W-:Y:S02]  /*9420*/  PRMT R17, R137, 0x7632, R17 ;  /* 0x0000763289117816 */ /* 0x000fe40000000011 */
[----:B------:R-:W-:-:S02]  /*9430*/  LEA R40, P2, R28, R23, 0x1 ;  /* 0x000000171c287211 */ /* 0x000fc400078408ff */
[-C--:B------:R-:W-:Y:S01]  /*9440*/  LEA.HI.X.SX32 R45, R156, R199.reuse, 0x1, P5 ;  /* 0x000000c79c2d7211 */ /* 0x080fe200028f0eff */
[----:B------:R-:W-:Y:S01]  /*9450*/  STG.E.U16 desc[UR6][R82.64], R17 ;  /* 0x0000001152007986 */ /* 0x000fe2000c101506 */
[-C--:B------:R-:W-:Y:S02]  /*9460*/  LEA.HI.X.SX32 R137, R174, R199.reuse, 0x1, P4 ;  /* 0x000000c7ae897211 */ /* 0x080fe400020f0eff */
[----:B------:R-:W-:Y:S02]  /*9470*/  LEA.HI.X.SX32 R165, R230, R199, 0x1, P3 ;  /* 0x000000c7e6a57211 */ /* 0x000fe400018f0eff */
[-C--:B------:R-:W-:Y:S02]  /*9480*/  LEA R88, P5, R166, R23.reuse, 0x1 ;  /* 0x00000017a6587211 */ /* 0x080fe400078a08ff */
[-C--:B------:R-:W-:Y:S02]  /*9490*/  LEA R156, P4, R216, R23.reuse, 0x1 ;  /* 0x00000017d89c7211 */ /* 0x080fe400078808ff */
[----:B------:R-:W-:-:S02]  /*94a0*/  LEA R174, P3, R210, R23, 0x1 ;  /* 0x00000017d2ae7211 */ /* 0x000fc400078608ff */
[----:B------:R-:W-:Y:S02]  /*94b0*/  LEA.HI.X.SX32 R41, R28, R199, 0x1, P2 ;  /* 0x000000c71c297211 */ /* 0x000fe400010f0eff */
[----:B------:R-:W-:Y:S02]  /*94c0*/  LEA R28, P2, R160, R23, 0x1 ;  /* 0x00000017a01c7211 */ /* 0x000fe400078408ff */
[-C--:B------:R-:W-:Y:S02]  /*94d0*/  LEA.HI.X.SX32 R89, R166, R199.reuse, 0x1, P5 ;  /* 0x000000c7a6597211 */ /* 0x080fe400028f0eff */
[-C--:B------:R-:W-:Y:S02]  /*94e0*/  LEA.HI.X.SX32 R157, R216, R199.reuse, 0x1, P4 ;  /* 0x000000c7d89d7211 */ /* 0x080fe400020f0eff */
[----:B------:R-:W-:Y:S02]  /*94f0*/  LEA.HI.X.SX32 R175, R210, R199, 0x1, P3 ;  /* 0x000000c7d2af7211 */ /* 0x000fe400018f0eff */
[----:B------:R-:W-:-:S02]  /*9500*/  LEA R166, P4, R224, R23, 0x1 ;  /* 0x00000017e0a67211 */ /* 0x000fc400078808ff */
[----:B------:R-:W-:Y:S02]  /*9510*/  LEA R188, P3, R234, R23, 0x1 ;  /* 0x00000017eabc7211 */ /* 0x000fe400078608ff */
[----:B------:R-:W-:Y:S02]  /*9520*/  LEA.HI.X.SX32 R29, R160, R199, 0x1, P2 ;  /* 0x000000c7a01d7211 */ /* 0x000fe400010f0eff */
[----:B------:R-:W-:Y:S02]  /*9530*/  LEA R94, P2, R170, R23, 0x1 ;  /* 0x00000017aa5e7211 */ /* 0x000fe400078408ff */
[-C--:B------:R-:W-:Y:S02]  /*9540*/  LEA.HI.X.SX32 R167, R224, R199.reuse, 0x1, P4 ;  /* 0x000000c7e0a77211 */ /* 0x080fe400020f0eff */
[----:B------:R-:W-:Y:S02]  /*9550*/  LEA.HI.X.SX32 R189, R234, R199, 0x1, P3 ;  /* 0x000000c7eabd7211 */ /* 0x000fe400018f0eff */
[----:B------:R-:W-:-:S02]  /*9560*/  LEA R224, P3, R212, R23, 0x1 ;  /* 0x00000017d4e07211 */ /* 0x000fc400078608ff */
[----:B------:R-:W-:Y:S02]  /*9570*/  LEA.HI.X.SX32 R95, R170, R199, 0x1, P2 ;  /* 0x000000c7aa5f7211 */ /* 0x000fe400010f0eff */
[----:B------:R-:W-:Y:S02]  /*9580*/  LEA R152, P2, R180, R23, 0x1 ;  /* 0x00000017b4987211 */ /* 0x000fe400078408ff */
[----:B------:R-:W-:Y:S02]  /*9590*/  PRMT R9, R138, 0x7632, R9 ;  /* 0x000076328a097816 */ /* 0x000fe40000000009 */
[----:B------:R-:W-:Y:S02]  /*95a0*/  LEA.HI.X.SX32 R225, R212, R199, 0x1, P3 ;  /* 0x000000c7d4e17211 */ /* 0x000fe400018f0eff */
[-C--:B-1----:R-:W-:Y:S01]  /*95b0*/  LEA R48, P6, R158, R23.reuse, 0x1 ;  /* 0x000000179e307211 */ /* 0x082fe200078c08ff */
[----:B------:R-:W-:Y:S01]  /*95c0*/  STG.E.U16 desc[UR6][R80.64], R9 ;  /* 0x0000000950007986 */ /* 0x000fe2000c101506 */
[----:B------:R-:W-:-:S02]  /*95d0*/  LEA R138, P5, R176, R23, 0x1 ;  /* 0x00000017b08a7211 */ /* 0x000fc400078a08ff */
[----:B------:R-:W-:Y:S02]  /*95e0*/  LEA R212, P3, R190, R23, 0x1 ;  /* 0x00000017bed47211 */ /* 0x000fe400078608ff */
[----:B------:R-:W-:Y:S02]  /*95f0*/  LEA.HI.X.SX32 R153, R180, R199, 0x1, P2 ;  /* 0x000000c7b4997211 */ /* 0x000fe400010f0eff */
[----:B------:R-:W-:Y:S02]  /*9600*/  PRMT R19, R139, 0x7632, R19 ;  /* 0x000076328b137816 */ /* 0x000fe40000000013 */
[----:B------:R-:W-:Y:S02]  /*9610*/  LEA R162, P2, R226, R23, 0x1 ;  /* 0x00000017e2a27211 */ /* 0x000fe400078408ff */
[-C--:B------:R-:W-:Y:S01]  /*9620*/  LEA.HI.X.SX32 R49, R158, R199.reuse, 0x1, P6 ;  /* 0x000000c79e317211 */ /* 0x080fe200030f0eff */
[----:B------:R0:W-:Y:S01]  /*9630*/  STG.E.U16 desc[UR6][R68.64], R19 ;  /* 0x0000001344007986 */ /* 0x0001e2000c101506 */
[----:B------:R-:W-:-:S02]  /*9640*/  LEA.HI.X.SX32 R139, R176, R199, 0x1, P5 ;  /* 0x000000c7b08b7211 */ /* 0x000fc400028f0eff */
[----:B------:R-:W-:Y:S01]  /*9650*/  LEA.HI.X.SX32 R213, R190, R199, 0x1, P3 ;  /* 0x000000c7bed57211 */ /* 0x000fe200018f0eff */
[----:B------:R-:W-:Y:S01]  /*9660*/  STG.E.U16 desc[UR6][R40.64], R132 ;  /* 0x0000008428007986 */ /* 0x000fe2000c101506 */
[-C--:B------:R-:W-:Y:S02]  /*9670*/  LEA R90, P6, R168, R23.reuse, 0x1 ;  /* 0x00000017a85a7211 */ /* 0x080fe400078c08ff */
[-C--:B------:R-:W-:Y:S01]  /*9680*/  LEA R158, P5, R218, R23.reuse, 0x1 ;  /* 0x00000017da9e7211 */ /* 0x080fe200078a08ff */
[----:B------:R-:W-:Y:S01]  /*9690*/  STG.E.U16 desc[UR6][R36.64], R133 ;  /* 0x0000008524007986 */ /* 0x000fe2000c101506 */
[----:B------:R-:W-:Y:S02]  /*96a0*/  LEA R190, P3, R208, R23, 0x1 ;  /* 0x00000017d0be7211 */ /* 0x000fe400078608ff */
[----:B------:R-:W-:Y:S01]  /*96b0*/  LEA.HI.X.SX32 R163, R226, R199, 0x1, P2 ;  /* 0x000000c7e2a37211 */ /* 0x000fe200010f0eff */
[----:B------:R-:W-:Y:S01]  /*96c0*/  STG.E.U16 desc[UR6][R32.64], R134 ;  /* 0x0000008620007986 */ /* 0x000fe2000c101506 */
        /* <DEDUP_REMOVED lines=16> */
[-C--:B------:R-:W-:Y:S02]  /*97d0*/  LEA R160, P6, R228, R23.reuse, 0x1 ;  /* 0x00000017e4a07211 */ /* 0x080fe400078c08ff */
[----:B------:R-:W-:Y:S02]  /*97e0*/  LEA R218, P2, R248, R23, 0x1 ;  /* 0x00000017f8da7211 */ /* 0x000fe400078408ff */
[-C--:B------:R-:W-:Y:S02]  /*97f0*/  LEA.HI.X.SX32 R179, R244, R199.reuse, 0x1, P5 ;  /* 0x000000c7f4b37211 */ /* 0x080fe400028f0eff */
[----:B------:R-:W-:-:S02]  /*9800*/  LEA.HI.X.SX32 R241, R22, R199, 0x1, P3 ;  /* 0x000000c716f17211 */ /* 0x000fc400018f0eff */
[-C--:B------:R-:W-:Y:S02]  /*9810*/  LEA R244, P3, R34, R23.reuse, 0x1 ;  /* 0x0000001722f47211 */ /* 0x080fe400078608ff */
[----:B------:R-:W-:Y:S02]  /*9820*/  LEA R176, P4, R242, R23, 0x1 ;  /* 0x00000017f2b07211 */ /* 0x000fe400078808ff */
[-C--:B------:R-:W-:Y:S02]  /*9830*/  LEA.HI.X.SX32 R161, R228, R199.reuse, 0x1, P6 ;  /* 0x000000c7e4a17211 */ /* 0x080fe400030f0eff */
[----:B------:R-:W-:Y:S02]  /*9840*/  LEA.HI.X.SX32 R219, R248, R199, 0x1, P2 ;  /* 0x000000c7f8db7211 */ /* 0x000fe400010f0eff */
[----:B------:R-:W-:Y:S02]  /*9850*/  LEA R228, P2, R204, R23, 0x1 ;  /* 0x00000017cce47211 */ /* 0x000fe400078408ff */
[----:B------:R-:W-:-:S02]  /*9860*/  LEA.HI.X.SX32 R245, R34, R199, 0x1, P3 ;  /* 0x000000c722f57211 */ /* 0x000fc400018f0eff */
[----:B------:R-:W-:Y:S02]  /*9870*/  LEA.HI.X.SX32 R177, R242, R199, 0x1, P4 ;  /* 0x000000c7f2b17211 */ /* 0x000fe400020f0eff */
[-C--:B------:R-:W-:Y:S02]  /*9880*/  LEA R34, P3, R50, R23.reuse, 0x1 ;  /* 0x0000001732227211 */ /* 0x080fe400078608ff */
[----:B------:R-:W-:Y:S02]  /*9890*/  LEA R210, P4, R232, R23, 0x1 ;  /* 0x00000017e8d27211 */ /* 0x000fe400078808ff */
[----:B------:R-:W-:Y:S02]  /*98a0*/  LEA.HI.X.SX32 R229, R204, R199, 0x1, P2 ;  /* 0x000000c7cce57211 */ /* 0x000fe400010f0eff */
[-C--:B------:R-:W-:Y:S02]  /*98b0*/  LEA R170, P6, R214, R23.reuse, 0x1 ;  /* 0x00000017d6aa7211 */ /* 0x080fe400078c08ff */
[----:B------:R-:W-:-:S02]  /*98c0*/  LEA R204, P2, R202, R23, 0x1 ;  /* 0x00000017cacc7211 */ /* 0x000fc400078408ff */
[-C--:B------:R-:W-:Y:S02]  /*98d0*/  LEA.HI.X.SX32 R35, R50, R199.reuse, 0x1, P3 ;  /* 0x000000c732237211 */ /* 0x080fe400018f0eff */
[----:B------:R-:W-:Y:S02]  /*98e0*/  LEA.HI.X.SX32 R211, R232, R199, 0x1, P4 ;  /* 0x000000c7e8d37211 */ /* 0x000fe400020f0eff */
[-C--:B------:R-:W-:Y:S02]  /*98f0*/  LEA R50, P3, R70, R23.reuse, 0x1 ;  /* 0x0000001746327211 */ /* 0x080fe400078608ff */
[----:B------:R-:W-:Y:S02]  /*9900*/  LEA R226, P4, R206, R23, 0x1 ;  /* 0x00000017cee27211 */ /* 0x000fe400078808ff */
[-C--:B------:R-:W-:Y:S02]  /*9910*/  LEA.HI.X.SX32 R171, R214, R199.reuse, 0x1, P6 ;  /* 0x000000c7d6ab7211 */ /* 0x080fe400030f0eff */
[----:B------:R-:W-:-:S02]  /*9920*/  LEA.HI.X.SX32 R205, R202, R199, 0x1, P2 ;  /* 0x000000c7cacd7211 */ /* 0x000fc400010f0eff */
[-C--:B------:R-:W-:Y:S02]  /*9930*/  LEA R180, P6, R238, R23.reuse, 0x1 ;  /* 0x00000017eeb47211 */ /* 0x080fe400078c08ff */
[----:B------:R-:W-:Y:S02]  /*9940*/  LEA R202, P2, R252, R23, 0x1 ;  /* 0x00000017fcca7211 */ /* 0x000fe400078408ff */
[----:B------:R-:W-:Y:S02]  /*9950*/  LEA.HI.X.SX32 R51, R70, R199, 0x1, P3 ;  /* 0x000000c746337211 */ /* 0x000fe400018f0eff */
[----:B------:R-:W-:Y:S02]  /*9960*/  LEA R214, P5, R222, R23, 0x1 ;  /* 0x00000017ded67211 */ /* 0x000fe400078a08ff */
[----:B------:R-:W-:Y:S02]  /*9970*/  LEA.HI.X.SX32 R227, R206, R199, 0x1, P4 ;  /* 0x000000c7cee37211 */ /* 0x000fe400020f0eff */
[----:B------:R-:W-:-:S02]  /*9980*/  LEA R70, P3, R72, R23, 0x1 ;  /* 0x0000001748467211 */ /* 0x000fc400078608ff */
[----:B------:R-:W-:Y:S02]  /*9990*/  LEA R206, P4, R198, R23, 0x1 ;  /* 0x00000017c6ce7211 */ /* 0x000fe400078808ff */
[-C--:B------:R-:W-:Y:S02]  /*99a0*/  LEA.HI.X.SX32 R181, R238, R199.reuse, 0x1, P6 ;  /* 0x000000c7eeb57211 */ /* 0x080fe400030f0eff */
[----:B------:R-:W-:Y:S02]  /*99b0*/  LEA.HI.X.SX32 R203, R252, R199, 0x1, P2 ;  /* 0x000000c7fccb7211 */ /* 0x000fe400010f0eff */
[-C--:B------:R-:W-:Y:S02]  /*99c0*/  LEA R216, P6, R220, R23.reuse, 0x1 ;  /* 0x00000017dcd87211 */ /* 0x080fe400078c08ff */
[----:B------:R-:W-:Y:S02]  /*99d0*/  LEA R238, P2, R186, R23, 0x1 ;  /* 0x00000017baee7211 */ /* 0x000fe400078408ff */
[----:B------:R-:W-:-:S02]  /*99e0*/  LEA.HI.X.SX32 R215, R222, R199, 0x1, P5 ;  /* 0x000000c7ded77211 */ /* 0x000fc400028f0eff */
[----:B------:R-:W-:Y:S02]  /*99f0*/  LEA.HI.X.SX32 R71, R72, R199, 0x1, P3 ;  /* 0x000000c748477211 */ /* 0x000fe400018f0eff */
[----:B------:R-:W-:Y:S02]  /*9a00*/  LEA R222, P5, R192, R23, 0x1 ;  /* 0x00000017c0de7211 */ /* 0x000fe400078a08ff */
[----:B------:R-:W-:Y:S02]  /*9a10*/  LEA.HI.X.SX32 R207, R198, R199, 0x1, P4 ;  /* 0x000000c7c6cf7211 */ /* 0x000fe400020f0eff */
[-C--:B------:R-:W-:Y:S02]  /*9a20*/  LEA R72, P3, R56, R23.reuse, 0x1 ;  /* 0x0000001738487211 */ /* 0x080fe400078608ff */
[----:B------:R-:W-:Y:S02]  /*9a30*/  LEA R230, P4, R6, R23, 0x1 ;  /* 0x0000001706e67211 */ /* 0x000fe400078808ff */
[----:B------:R-:W-:-:S02]  /*9a40*/  LEA.HI.X.SX32 R217, R220, R199, 0x1, P6 ;  /* 0x000000c7dcd97211 */ /* 0x000fc400030f0eff */
[----:B------:R-:W-:Y:S02]  /*9a50*/  LEA.HI.X.SX32 R239, R186, R199, 0x1, P2 ;  /* 0x000000c7baef7211 */ /* 0x000fe400010f0eff */
[-C--:B------:R-:W-:Y:S02]  /*9a60*/  LEA R220, P6, R194, R23.reuse, 0x1 ;  /* 0x00000017c2dc7211 */ /* 0x080fe400078c08ff */
[----:B------:R-:W-:Y:S02]  /*9a70*/  LEA R186, P2, R96, R23, 0x1 ;  /* 0x0000001760ba7211 */ /* 0x000fe400078408ff */
[-C--:B------:R-:W-:Y:S02]  /*9a80*/  LEA.HI.X.SX32 R223, R192, R199.reuse, 0x1, P5 ;  /* 0x000000c7c0df7211 */ /* 0x080fe400028f0eff */
[----:B------:R-:W-:Y:S02]  /*9a90*/  LEA.HI.X.SX32 R73, R56, R199, 0x1, P3 ;  /* 0x000000c738497211 */ /* 0x000fe400018f0eff */
[----:B------:R-:W-:-:S02]  /*9aa0*/  LEA R192, P5, R196, R23, 0x1 ;  /* 0x00000017c4c07211 */ /* 0x000fc400078a08ff */
[----:B------:R-:W-:Y:S02]  /*9ab0*/  LEA.HI.X.SX32 R231, R6, R199, 0x1, P4 ;  /* 0x000000c706e77211 */ /* 0x000fe400020f0eff */
[-C--:B------:R-:W-:Y:S02]  /*9ac0*/  LEA R56, P3, R5, R23.reuse, 0x1 ;  /* 0x0000001705387211 */ /* 0x080fe400078608ff */
[----:B------:R-:W-:Y:S02]  /*9ad0*/  LEA R232, P4, R14, R23, 0x1 ;  /* 0x000000170ee87211 */ /* 0x000fe400078808ff */
[-C--:B------:R-:W-:Y:S02]  /*9ae0*/  LEA.HI.X.SX32 R221, R194, R199.reuse, 0x1, P6 ;  /* 0x000000c7c2dd7211 */ /* 0x080fe400030f0eff */
[----:B------:R-:W-:Y:S02]  /*9af0*/  LEA.HI.X.SX32 R187, R96, R199, 0x1, P2 ;  /* 0x000000c760bb7211 */ /* 0x000fe400010f0eff */
[----:B------:R-:W-:-:S02]  /*9b00*/  LEA R194, P6, R200, R23, 0x1 ;  /* 0x00000017c8c27211 */ /* 0x000fc400078c08ff */
[----:B------:R-:W-:Y:S02]  /*9b10*/  LEA R96, P2, R8, R23, 0x1 ;  /* 0x0000001708607211 */ /* 0x000fe400078408ff */
[-C--:B------:R-:W-:Y:S02]  /*9b20*/  LEA.HI.X.SX32 R193, R196, R199.reuse, 0x1, P5 ;  /* 0x000000c7c4c17211 */ /* 0x080fe400028f0eff */
[----:B------:R-:W-:Y:S02]  /*9b30*/  LEA.HI.X.SX32 R57, R5, R199, 0x1, P3 ;  /* 0x000000c705397211 */ /* 0x000fe400018f0eff */
[----:B------:R-:W-:Y:S02]  /*9b40*/  LEA R196, P5, R10, R23, 0x1 ;  /* 0x000000170ac47211 */ /* 0x000fe400078a08ff */
[----:B------:R-:W-:Y:S02]  /*9b50*/  LEA.HI.X.SX32 R233, R14, R199, 0x1, P4 ;  /* 0x000000c70ee97211 */ /* 0x000fe400020f0eff */
[----:B------:R-:W-:-:S02]  /*9b60*/  PRMT R5, R132, 0x7632, R5 ;  /* 0x0000763284057816 */ /* 0x000fc40000000005 */
[----:B------:R-:W-:Y:S02]  /*9b70*/  PRMT R14, R133, 0x7632, R14 ;  /* 0x00007632850e7816 */ /* 0x000fe4000000000e */
[-C--:B------:R-:W-:Y:S01]  /*9b80*/  LEA.HI.X.SX32 R195, R200, R199.reuse, 0x1, P6 ;  /* 0x000000c7c8c37211 */ /* 0x080fe200030f0eff */
[----:B------:R-:W-:Y:S01]  /*9b90*/  STG.E.U16 desc[UR6][R48.64], R5 ;  /* 0x0000000530007986 */ /* 0x000fe2000c101506 */
[----:B------:R-:W-:Y:S02]  /*9ba0*/  LEA.HI.X.SX32 R97, R8, R199, 0x1, P2 ;  /* 0x000000c708617211 */ /* 0x000fe400010f0eff */
[----:B------:R-:W-:Y:S01]  /*9bb0*/  PRMT R6, R134, 0x7632, R6 ;  /* 0x0000763286067816 */ /* 0x000fe20000000006 */
[----:B------:R-:W-:Y:S01]  /*9bc0*/  STG.E.U16 desc[UR6][R28.64], R14 ;  /* 0x0000000e1c007986 */ /* 0x000fe2000c101506 */
[----:B------:R-:W-:Y:S02]  /*9bd0*/  LEA R200, P6, R250, R23, 0x1 ;  /* 0x00000017fac87211 */ /* 0x000fe400078c08ff */
[----:B------:R-:W-:Y:S01]  /*9be0*/  PRMT R8, R135, 0x7632, R8 ;  /* 0x0000763287087816 */ /* 0x000fe20000000008 */
[----:B------:R1:W-:Y:S01]  /*9bf0*/  STG.E.U16 desc[UR6][R84.64], R6 ;  /* 0x0000000654007986 */ /* 0x0003e2000c101506 */
[----:B------:R-:W-:-:S02]  /*9c00*/  LEA.HI.X.SX32 R197, R10, R199, 0x1, P5 ;  /* 0x000000c70ac57211 */ /* 0x000fc400028f0eff */
[----:B------:R-:W-:Y:S01]  /*9c10*/  LEA R234, P5, R106, R23, 0x1 ;  /* 0x000000176aea7211 */ /* 0x000fe200078a08ff */
[----:B------:R-:W-:Y:S01]  /*9c20*/  STG.E.U16 desc[UR6][R86.64], R8 ;  /* 0x0000000856007986 */ /* 0x000fe2000c101506 */
[----:B------:R-:W-:Y:S02]  /*9c30*/  LEA.HI.X.SX32 R201, R250, R199, 0x1, P6 ;  /* 0x000000c7fac97211 */ /* 0x000fe400030f0eff */
[-C--:B------:R-:W-:Y:S01]  /*9c40*/  LEA R236, P6, R184, R23.reuse, 0x1 ;  /* 0x00000017b8ec7211 */ /* 0x080fe200078c08ff */
[----:B------:R2:W-:Y:S01]  /*9c50*/  STG.E.U16 desc[UR6][R88.64], R128 ;  /* 0x0000008058007986 */ /* 0x0005e2000c101506 */
[----:B------:R-:W-:Y:S02]  /*9c60*/  LEA R242, P4, R26, R23, 0x1 ;  /* 0x000000171af27211 */ /* 0x000fe400078808ff */
[----:B0-----:R-:W-:Y:S01]  /*9c70*/  PRMT R68, R128, 0x7632, R68 ;  /* 0x0000763280447816 */ /* 0x001fe20000000044 */
[----:B------:R0:W-:Y:S01]  /*9c80*/  STG.E.U16 desc[UR6][R90.64], R129 ;  /* 0x000000815a007986 */ /* 0x0001e2000c101506 */
[----:B------:R-:W-:-:S02]  /*9c90*/  LEA.HI.X.SX32 R235, R106, R199, 0x1, P5 ;  /* 0x000000c76aeb7211 */ /* 0x000fc400028f0eff */
[----:B------:R-:W-:Y:S01]  /*9ca0*/  PRMT R69, R129, 0x7632, R69 ;  /* 0x0000763281457816 */ /* 0x000fe20000000045 */
[----:B------:R5:W-:Y:S01]  /*9cb0*/  STG.E.U16 desc[UR6][R94.64], R130 ;  /* 0x000000825e007986 */ /* 0x000be2000c101506 */
[----:B------:R-:W-:Y:S02]  /*9cc0*/  LEA R106, P5, R104, R23, 0x1 ;  /* 0x00000017686a7211 */ /* 0x000fe400078a08ff */
[----:B------:R-:W-:Y:S01]  /*9cd0*/  PRMT R9, R130, 0x7632, R9 ;  /* 0x0000763282097816 */ /* 0x000fe20000000009 */
[----:B------:R-:W-:Y:S01]  /*9ce0*/  STG.E.U16 desc[UR6][R98.64], R131 ;  /* 0x0000008362007986 */ /* 0x000fe2000c101506 */
[----:B------:R-:W-:Y:S02]  /*9cf0*/  PRMT R10, R131, 0x7632, R10 ;  /* 0x00007632830a7816 */ /* 0x000fe4000000000a */
[-C--:B------:R-:W-:Y:S01]  /*9d00*/  LEA.HI.X.SX32 R237, R184, R199.reuse, 0x1, P6 ;  /* 0x000000c7b8ed7211 */ /* 0x080fe200030f0eff */
[----:B------:R-:W-:Y:S01]  /*9d10*/  STG.E.U16 desc[UR6][R136.64], R68 ;  /* 0x0000004488007986 */ /* 0x000fe2000c101506 */
[----:B------:R-:W-:-:S02]  /*9d20*/  LEA.HI.X.SX32 R243, R26, R199, 0x1, P4 ;  /* 0x000000c71af37211 */ /* 0x000fc400020f0eff */
[-C--:B------:R-:W-:Y:S01]  /*9d30*/  LEA R184, P6, R144, R23.reuse, 0x1 ;  /* 0x0000001790b87211 */ /* 0x080fe200078c08ff */
[----:B------:R-:W-:Y:S01]  /*9d40*/  STG.E.U16 desc[UR6][R138.64], R69 ;  /* 0x000000458a007986 */ /* 0x000fe2000c101506 */
[----:B------:R-:W-:Y:S02]  /*9d50*/  LEA R26, P4, R38, R23, 0x1 ;  /* 0x00000017261a7211 */ /* 0x000fe400078808ff */
[----:B------:R-:W-:Y:S01]  /*9d60*/  LEA.HI.X.SX32 R107, R104, R199, 0x1, P5 ;  /* 0x000000c7686b7211 */ /* 0x000fe200028f0eff */
[----:B------:R4:W-:Y:S01]  /*9d70*/  STG.E.U16 desc[UR6][R146.64], R9 ;  /* 0x0000000992007986 */ /* 0x0009e2000c101506 */
[----:B------:R-:W-:Y:S02]  /*9d80*/  LEA R104, P5, R42, R23, 0x1 ;  /* 0x000000172a687211 */ /* 0x000fe400078a08ff */
[----:B------:R-:W-:Y:S01]  /*9d90*/  PRMT R81, R124, 0x7632, R81 ;  /* 0x000076327c517816 */ /* 0x000fe20000000051 */
[----:B------:R3:W-:Y:S01]  /*9da0*/  STG.E.U16 desc[UR6][R152.64], R10 ;  /* 0x0000000a98007986 */ /* 0x0007e2000c101506 */
[----:B------:R-:W-:-:S02]  /*9db0*/  LEA.HI.X.SX32 R185, R144, R199, 0x1, P6 ;  /* 0x000000c790b97211 */ /* 0x000fc400030f0eff */
[----:B------:R-:W-:Y:S01]  /*9dc0*/  LEA.HI.X.SX32 R27, R38, R199, 0x1, P4 ;  /* 0x000000c7261b7211 */ /* 0x000fe200020f0eff */
[----:B------:R-:W-:Y:S01]  /*9dd0*/  STG.E.U16 desc[UR6][R154.64], R124 ;  /* 0x0000007c9a007986 */ /* 0x000fe2000c101506 */
[----:B------:R-:W-:Y:S02]  /*9de0*/  PRMT R82, R125, 0x7632, R82 ;  /* 0x000076327d527816 */ /* 0x000fe40000000052 */
[-C--:B------:R-:W-:Y:S01]  /*9df0*/  LEA R144, P6, R46, R23.reuse, 0x1 ;  /* 0x000000172e907211 */ /* 0x080fe200078c08ff */
[----:B------:R-:W-:Y:S01]  /*9e00*/  STG.E.U16 desc[UR6][R156.64], R125 ;  /* 0x0000007d9c007986 */ /* 0x000fe2000c101506 */
[----:B------:R-:W-:Y:S02]  /*9e10*/  LEA R38, P4, R54, R23, 0x1 ;  /* 0x0000001736267211 */ /* 0x000fe400078808ff */
[----:B------:R-:W-:Y:S01]  /*9e20*/  PRMT R83, R126, 0x7632, R83 ;  /* 0x000076327e537816 */ /* 0x000fe20000000053 */
[----:B------:R-:W-:Y:S01]  /*9e30*/  STG.E.U16 desc[UR6][R158.64], R126 ;  /* 0x0000007e9e007986 */ /* 0x000fe2000c101506 */
[----:B------:R-:W-:-:S02]  /*9e40*/  LEA.HI.X.SX32 R105, R42, R199, 0x1, P5 ;  /* 0x000000c72a697211 */ /* 0x000fc400028f0eff */
[----:B-1----:R-:W-:Y:S01]  /*9e50*/  PRMT R84, R127, 0x7632, R84 ;  /* 0x000076327f547816 */ /* 0x002fe20000000054 */
[----:B------:R-:W-:Y:S01]  /*9e60*/  STG.E.U16 desc[UR6][R160.64], R127 ;  /* 0x0000007fa0007986 */ /* 0x000fe2000c101506 */
[----:B------:R-:W-:Y:S02]  /*9e70*/  LEA R42, P5, R58, R23, 0x1 ;  /* 0x000000173a2a7211 */ /* 0x000fe400078a08ff */
[-C--:B------:R-:W-:Y:S01]  /*9e80*/  LEA.HI.X.SX32 R145, R46, R199.reuse, 0x1, P6 ;  /* 0x000000c72e917211 */ /* 0x080fe200030f0eff */
[----:B------:R-:W-:Y:S01]  /*9e90*/  STG.E.U16 desc[UR6][R162.64], R81 ;  /* 0x00000051a2007986 */ /* 0x000fe2000c101506 */
[----:B------:R-:W-:Y:S02]  /*9ea0*/  LEA.HI.X.SX32 R39, R54, R199, 0x1, P4 ;  /* 0x000000c736277211 */ /* 0x000fe400020f0eff */
[-C--:B------:R-:W-:Y:S01]  /*9eb0*/  LEA R46, P6, R62, R23.reuse, 0x1 ;  /* 0x000000173e2e7211 */ /* 0x080fe200078c08ff */
[----:B------:R-:W-:Y:S01]  /*9ec0*/  STG.E.U16 desc[UR6][R164.64], R82 ;  /* 0x00000052a4007986 */ /* 0x000fe2000c101506 */
[----:B------:R-:W-:-:S02]  /*9ed0*/  LEA R246, P2, R92, R23, 0x1 ;  /* 0x000000175cf67211 */ /* 0x000fc400078408ff */
[----:B------:R-:W-:Y:S01]  /*9ee0*/  LEA R54, P4, R74, R23, 0x1 ;  /* 0x000000174a367211 */ /* 0x000fe200078808ff */
[----:B------:R-:W-:Y:S01]  /*9ef0*/  STG.E.U16 desc[UR6][R166.64], R83 ;  /* 0x00000053a6007986 */ /* 0x000fe2000c101506 */
[----:B------:R-:W-:Y:S02]  /*9f00*/  LEA.HI.X.SX32 R43, R58, R199, 0x1, P5 ;  /* 0x000000c73a2b7211 */ /* 0x000fe400028f0eff */
[----:B--2---:R-:W-:Y:S01]  /*9f10*/  PRMT R89, R120, 0x7632, R89 ;  /* 0x0000763278597816 */ /* 0x004fe20000000059 */
[----:B------:R-:W-:Y:S01]  /*9f20*/  STG.E.U16 desc[UR6][R168.64], R84 ;  /* 0x00000054a8007986 */ /* 0x000fe2000c101506 */
[----:B------:R-:W-:Y:S02]  /*9f30*/  LEA R58, P5, R76, R23, 0x1 ;  /* 0x000000174c3a7211 */ /* 0x000fe400078a08ff */
[----:B0-----:R-:W-:Y:S01]  /*9f40*/  PRMT R90, R121, 0x7632, R90 ;  /* 0x00007632795a7816 */ /* 0x001fe2000000005a */
[----:B------:R-:W-:Y:S01]  /*9f50*/  STG.E.U16 desc[UR6][R170.64], R120 ;  /* 0x00000078aa007986 */ /* 0x000fe2000c101506 */
[----:B------:R-:W-:-:S02]  /*9f60*/  PRMT R91, R122, 0x7632, R91 ;  /* 0x000076327a5b7816 */ /* 0x000fc4000000005b */
[-C--:B------:R-:W-:Y:S01]  /*9f70*/  LEA.HI.X.SX32 R47, R62, R199.reuse, 0x1, P6 ;  /* 0x000000c73e2f7211 */ /* 0x080fe200030f0eff */
[----:B------:R-:W-:Y:S01]  /*9f80*/  STG.E.U16 desc[UR6][R172.64], R121 ;  /* 0x00000079ac007986 */ /* 0x000fe2000c101506 */
[-C--:B------:R-:W-:Y:S02]  /*9f90*/  LEA.HI.X.SX32 R247, R92, R199.reuse, 0x1, P2 ;  /* 0x000000c75cf77211 */ /* 0x080fe400010f0eff */
[----:B------:R-:W-:Y:S01]  /*9fa0*/  LEA.HI.X.SX32 R55, R74, R199, 0x1, P4 ;  /* 0x000000c74a377211 */ /* 0x000fe200020f0eff */
[----:B------:R-:W-:Y:S01]  /*9fb0*/  STG.E.U16 desc[UR6][R174.64], R122 ;  /* 0x0000007aae007986 */ /* 0x000fe2000c101506 */
[----:B-----5:R-:W-:Y:S02]  /*9fc0*/  PRMT R94, R123, 0x7632, R94 ;  /* 0x000076327b5e7816 */ /* 0x020fe4000000005e */
[-C--:B------:R-:W-:Y:S01]  /*9fd0*/  LEA R62, P6, R24, R23.reuse, 0x1 ;  /* 0x00000017183e7211 */ /* 0x080fe200078c08ff */
[----:B------:R-:W-:Y:S01]  /*9fe0*/  STG.E.U16 desc[UR6][R176.64], R123 ;  /* 0x0000007bb0007986 */ /* 0x000fe2000c101506 */
[----:B------:R-:W-:-:S02]  /*9ff0*/  LEA R92, P2, R16, R23, 0x1 ;  /* 0x00000017105c7211 */ /* 0x000fc400078408ff */
[----:B------:R-:W-:Y:S01]  /*a000*/  LEA R74, P4, R78, R23, 0x1 ;  /* 0x000000174e4a7211 */ /* 0x000fe200078808ff */
[----:B------:R-:W-:Y:S01]  /*a010*/  STG.E.U16 desc[UR6][R178.64], R89 ;  /* 0x00000059b2007986 */ /* 0x000fe2000c101506 */
[----:B------:R-:W-:Y:S02]  /*a020*/  LEA.HI.X.SX32 R59, R76, R199, 0x1, P5 ;  /* 0x000000c74c3b7211 */ /* 0x000fe400028f0eff */
[----:B------:R-:W-:Y:S01]  /*a030*/  LEA R76, P5, R64, R23, 0x1 ;  /* 0x00000017404c7211 */ /* 0x000fe200078a08ff */
[----:B------:R-:W-:Y:S01]  /*a040*/  STG.E.U16 desc[UR6][R180.64], R90 ;  /* 0x0000005ab4007986 */ /* 0x000fe2000c101506 */
[-C--:B------:R-:W-:Y:S02]  /*a050*/  LEA.HI.X.SX32 R63, R24, R199.reuse, 0x1, P6 ;  /* 0x000000c7183f7211 */ /* 0x080fe400030f0eff */
[-C--:B------:R-:W-:Y:S01]  /*a060*/  LEA.HI.X.SX32 R93, R16, R199.reuse, 0x1, P2 ;  /* 0x000000c7105d7211 */ /* 0x080fe200010f0eff */
[----:B------:R-:W-:Y:S01]  /*a070*/  STG.E.U16 desc[UR6][R182.64], R91 ;  /* 0x0000005bb6007986 */ /* 0x000fe2000c101506 */
[----:B------:R-:W-:-:S02]  /*a080*/  LEA.HI.X.SX32 R75, R78, R199, 0x1, P4 ;  /* 0x000000c74e4b7211 */ /* 0x000fc400020f0eff */
[----:B------:R-:W-:Y:S01]  /*a090*/  PRMT R5, R116, 0x7632, R5 ;  /* 0x0000763274057816 */ /* 0x000fe20000000005 */
[----:B------:R-:W-:Y:S01]  /*a0a0*/  STG.E.U16 desc[UR6][R188.64], R94 ;  /* 0x0000005ebc007986 */ /* 0x000fe2000c101506 */
[-C--:B------:R-:W-:Y:S02]  /*a0b0*/  LEA R24, P6, R20, R23.reuse, 0x1 ;  /* 0x0000001714187211 */ /* 0x080fe400078c08ff */
[-C--:B------:R-:W-:Y:S01]  /*a0c0*/  LEA R248, P2, R60, R23.reuse, 0x1 ;  /* 0x000000173cf87211 */ /* 0x080fe200078408ff */
[----:B------:R0:W-:Y:S01]  /*a0d0*/  STG.E.U16 desc[UR6][R210.64], R116 ;  /* 0x00000074d2007986 */ /* 0x0001e2000c101506 */
[----:B------:R-:W-:Y:S02]  /*a0e0*/  LEA R78, P4, R52, R23, 0x1 ;  /* 0x00000017344e7211 */ /* 0x000fe400078808ff */
[----:B------:R-:W-:Y:S01]  /*a0f0*/  PRMT R6, R117, 0x7632, R6 ;  /* 0x0000763275067816 */ /* 0x000fe20000000006 */
[----:B------:R1:W-:Y:S01]  /*a100*/  STG.E.U16 desc[UR6][R214.64], R117 ;  /* 0x00000075d6007986 */ /* 0x0003e2000c101506 */
[----:B------:R-:W-:-:S02]  /*a110*/  LEA.HI.X.SX32 R77, R64, R199, 0x1, P5 ;  /* 0x000000c7404d7211 */ /* 0x000fc400028f0eff */
[----:B------:R-:W-:Y:S01]  /*a120*/  PRMT R8, R118, 0x7632, R8 ;  /* 0x0000763276087816 */ /* 0x000fe20000000008 */
[----:B------:R2:W-:Y:S01]  /*a130*/  STG.E.U16 desc[UR6][R216.64], R118 ;  /* 0x00000076d8007986 */ /* 0x0005e2000c101506 */
[----:B------:R-:W-:Y:S02]  /*a140*/  LEA R22, P5, R18, R23, 0x1 ;  /* 0x0000001712167211 */ /* 0x000fe400078a08ff */
[----:B----4-:R-:W-:Y:S01]  /*a150*/  PRMT R9, R119, 0x7632, R9 ;  /* 0x0000763277097816 */ /* 0x010fe20000000009 */
[----:B------:R4:W-:Y:S01]  /*a160*/  STG.E.U16 desc[UR6][R218.64], R119 ;  /* 0x00000077da007986 */ /* 0x0009e2000c101506 */
[-C--:B------:R-:W-:Y:S02]  /*a170*/  LEA.HI.X.SX32 R25, R20, R199.reuse, 0x1, P6 ;  /* 0x000000c714197211 */ /* 0x080fe400030f0eff */
[-C--:B------:R-:W-:Y:S01]  /*a180*/  LEA.HI.X.SX32 R249, R60, R199.reuse, 0x1, P2 ;  /* 0x000000c73cf97211 */ /* 0x080fe200010f0eff */
[----:B------:R5:W-:Y:S01]  /*a190*/  STG.E.U16 desc[UR6][R224.64], R5 ;  /* 0x00000005e0007986 */ /* 0x000be2000c101506 */
[----:B------:R-:W-:-:S02]  /*a1a0*/  LEA.HI.X.SX32 R79, R52, R199, 0x1, P4 ;  /* 0x000000c7344f7211 */ /* 0x000fc400020f0eff */
[-C--:B------:R-:W-:Y:S01]  /*a1b0*/  LEA R64, P6, R30, R23.reuse, 0x1 ;  /* 0x000000171e407211 */ /* 0x080fe200078c08ff */
[----:B------:R5:W-:Y:S01]  /*a1c0*/  STG.E.U16 desc[UR6][R226.64], R6 ;  /* 0x00000006e2007986 */ /* 0x000be2000c101506 */
[-C--:B------:R-:W-:Y:S02]  /*a1d0*/  LEA R60, P2, R66, R23.reuse, 0x1 ;  /* 0x00000017423c7211 */ /* 0x080fe400078408ff */
[----:B------:R-:W-:Y:S01]  /*a1e0*/  LEA R20, P4, R21, R23, 0x1 ;  /* 0x0000001715147211 */ /* 0x000fe200078808ff */
[----:B------:R5:W-:Y:S01]  /*a1f0*/  STG.E.U16 desc[UR6][R222.64], R8 ;  /* 0x00000008de007986 */ /* 0x000be2000c101506 */
[----:B------:R-:W-:Y:S02]  /*a200*/  LEA.HI.X.SX32 R23, R18, R199, 0x1, P5 ;  /* 0x000000c712177211 */ /* 0x000fe400028f0eff */
[----:B---3--:R-:W-:Y:S01]  /*a210*/  PRMT R10, R112, 0x7632, R10 ;  /* 0x00007632700a7816 */ /* 0x008fe2000000000a */
[----:B------:R3:W-:Y:S01]  /*a220*/  STG.E.U16 desc[UR6][R220.64], R9 ;  /* 0x00000009dc007986 */ /* 0x0007e2000c101506 */
[----:B------:R-:W-:-:S02]  /*a230*/  PRMT R12, R113, 0x7632, R12 ;  /* 0x00007632710c7816 */ /* 0x000fc4000000000c */
[----:B------:R-:W-:Y:S01]  /*a240*/  PRMT R95, R114, 0x7632, R95 ;  /* 0x00007632725f7816 */ /* 0x000fe2000000005f */
[----:B------:R-:W3:Y:S01]  /*a250*/  LDS.128 R16, [R15] ;  /* 0x000000000f107984 */ /* 0x000ee20000000c00 */
[----:B------:R-:W-:Y:S02]  /*a260*/  PRMT R14, R115, 0x7632, R14 ;  /* 0x00007632730e7816 */ /* 0x000fe4000000000e */
[----:B0-----:R-:W-:Y:S01]  /*a270*/  PRMT R116, R108, 0x7632, R116 ;  /* 0x000076326c747816 */ /* 0x001fe20000000074 */
[----:B------:R-:W-:Y:S01]  /*a280*/  STG.E.U16 desc[UR6][R228.64], R112 ;  /* 0x00000070e4007986 */ /* 0x000fe2000c101506 */
[----:B-1----:R-:W-:Y:S02]  /*a290*/  PRMT R117, R109, 0x7632, R117 ;  /* 0x000076326d757816 */ /* 0x002fe40000000075 */
[----:B--2---:R-:W-:Y:S01]  /*a2a0*/  PRMT R118, R110, 0x7632, R118 ;  /* 0x000076326e767816 */ /* 0x004fe20000000076 */
[----:B------:R-:W-:Y:S01]  /*a2b0*/  STG.E.U16 desc[UR6][R212.64], R113 ;  /* 0x00000071d4007986 */ /* 0x000fe2000c101506 */
[----:B----4-:R-:W-:-:S02]  /*a2c0*/  PRMT R119, R111, 0x7632, R119 ;  /* 0x000076326f777816 */ /* 0x010fc40000000077 */
[----:B-----5:R-:W-:Y:S01]  /*a2d0*/  PRMT R5, R100, 0x7632, R5 ;  /* 0x0000763264057816 */ /* 0x020fe20000000005 */
[----:B------:R-:W-:Y:S01]  /*a2e0*/  STG.E.U16 desc[UR6][R206.64], R114 ;  /* 0x00000072ce007986 */ /* 0x000fe2000c101506 */
[----:B------:R-:W-:Y:S02]  /*a2f0*/  PRMT R122, R101, 0x7632, R122 ;  /* 0x00007632657a7816 */ /* 0x000fe4000000007a */
[----:B------:R-:W-:Y:S01]  /*a300*/  PRMT R6, R102, 0x7632, R6 ;  /* 0x0000763266067816 */ /* 0x000fe20000000006 */
[----:B------:R-:W-:Y:S01]  /*a310*/  STG.E.U16 desc[UR6][R192.64], R115 ;  /* 0x00000073c0007986 */ /* 0x000fe2000c101506 */
[----:B------:R-:W-:Y:S02]  /*a320*/  PRMT R52, R103, 0x7632, R52 ;  /* 0x0000763267347816 */ /* 0x000fe40000000034 */
[----:B------:R-:W-:Y:S01]  /*a330*/  PRMT R8, R140, 0x7632, R8 ;  /* 0x000076328c087816 */ /* 0x000fe20000000008 */
[----:B------:R-:W-:Y:S01]  /*a340*/  STG.E.U16 desc[UR6][R194.64], R10 ;  /* 0x0000000ac2007986 */ /* 0x000fe2000c101506 */
[----:B---3--:R-:W-:-:S02]  /*a350*/  PRMT R9, R141, 0x7632, R9 ;  /* 0x000076328d097816 */ /* 0x008fc40000000009 */
[----:B------:R-:W-:Y:S01]  /*a360*/  PRMT R123, R142, 0x7632, R123 ;  /* 0x000076328e7b7816 */ /* 0x000fe2000000007b */
[----:B------:R0:W-:Y:S01]  /*a370*/  STG.E.U16 desc[UR6][R204.64], R12 ;  /* 0x0000000ccc007986 */ /* 0x0001e2000c101506 */
[----:B------:R-:W-:Y:S02]  /*a380*/  PRMT R37, R149, 0x7632, R37 ;  /* 0x0000763295257816 */ /* 0x000fe40000000025 */
[-C--:B------:R-:W-:Y:S01]  /*a390*/  LEA.HI.X.SX32 R65, R30, R199.reuse, 0x1, P6 ;  /* 0x000000c71e417211 */ /* 0x080fe200030f0eff */
[----:B------:R-:W-:Y:S01]  /*a3a0*/  STG.E.U16 desc[UR6][R190.64], R95 ;  /* 0x0000005fbe007986 */ /* 0x000fe2000c101506 */
[-C--:B------:R-:W-:Y:S02]  /*a3b0*/  LEA.HI.X.SX32 R61, R66, R199.reuse, 0x1, P2 ;  /* 0x000000c7423d7211 */ /* 0x080fe400010f0eff */
[----:B------:R-:W-:Y:S01]  /*a3c0*/  LEA.HI.X.SX32 R21, R21, R199, 0x1, P4 ;  /* 0x000000c715157211 */ /* 0x000fe200020f0eff */
[----:B------:R-:W-:Y:S01]  /*a3d0*/  STG.E.U16 desc[UR6][R230.64], R14 ;  /* 0x0000000ee6007986 */ /* 0x000fe2000c101506 */
[C---:B------:R-:W-:Y:S01]  /*a3e0*/  LOP3.LUT P2, RZ, R2.reuse, 0x80, RZ, 0xc0, !PT ;  /* 0x0000008002ff7812 */ /* 0x040fe2000784c0ff */
[----:B------:R-:W-:-:S02]  /*a3f0*/  IMAD.SHL.U32 R2, R2, 0x2, RZ ;  /* 0x0000000202027824 */ /* 0x000fc400078e00ff */
[----:B------:R-:W-:Y:S01]  /*a400*/  STG.E.U16 desc[UR6][R196.64], R108 ;  /* 0x0000006cc4007986 */ /* 0x000fe2000c101506 */
[----:B0-----:R-:W-:-:S03]  /*a410*/  PRMT R12, R151, 0x7632, R12 ;  /* 0x00007632970c7816 */ /* 0x001fc6000000000c */
[----:B------:R-:W-:Y:S01]  /*a420*/  STG.E.U16 desc[UR6][R200.64], R109 ;  /* 0x0000006dc8007986 */ /* 0x000fe2000c101506 */
[----:B------:R-:W-:Y:S02]  /*a430*/  PRMT R32, R16, 0x7632, R32 ;  /* 0x0000763210207816 */ /* 0x000fe40000000020 */
[----:B------:R-:W-:Y:S01]  /*a440*/  PRMT R30, R17, 0x7632, R30 ;  /* 0x00007632111e7816 */ /* 0x000fe2000000001e */
[----:B------:R-:W-:Y:S01]  /*a450*/  STG.E.U16 desc[UR6][R202.64], R110 ;  /* 0x0000006eca007986 */ /* 0x000fe2000c101506 */
[----:B------:R-:W-:Y:S02]  /*a460*/  PRMT R10, R18, 0x7632, R10 ;  /* 0x00007632120a7816 */ /* 0x000fe4000000000a */
[----:B------:R-:W-:Y:S01]  /*a470*/  PRMT R28, R19, 0x7632, R28 ;  /* 0x00007632131c7816 */ /* 0x000fe2000000001c */
[----:B------:R-:W-:Y:S04]  /*a480*/  STG.E.U16 desc[UR6][R208.64], R111 ;  /* 0x0000006fd0007986 */ /* 0x000fe8000c101506 */
        /* <DEDUP_REMOVED lines=8> */
[----:B------:R0:W-:Y:S04]  /*a510*/  STG.E.U16 desc[UR6][R186.64], R5 ;  /* 0x00000005ba007986 */ /* 0x0001e8000c101506 */
[----:B------:R-:W-:Y:S04]  /*a520*/  STG.E.U16 desc[UR6][R244.64], R122 ;  /* 0x0000007af4007986 */ /* 0x000fe8000c101506 */
[----:B------:R1:W-:Y:S04]  /*a530*/  STG.E.U16 desc[UR6][R26.64], R6 ;  /* 0x000000061a007986 */ /* 0x0003e8000c101506 */
[----:B------:R-:W-:Y:S01]  /*a540*/  STG.E.U16 desc[UR6][R104.64], R52 ;  /* 0x0000003468007986 */ /* 0x000fe2000c101506 */
[----:B0-----:R-:W-:-:S03]  /*a550*/  PRMT R5, R143, 0x7632, R5 ;  /* 0x000076328f057816 */ /* 0x001fc60000000005 */
[----:B------:R-:W-:Y:S04]  /*a560*/  STG.E.U16 desc[UR6][R144.64], R140 ;  /* 0x0000008c90007986 */ /* 0x000fe8000c101506 */
[----:B------:R-:W-:Y:S01]  /*a570*/  STG.E.U16 desc[UR6][R96.64], R141 ;  /* 0x0000008d60007986 */ /* 0x000fe2000c101506 */
[----:B-1----:R-:W-:-:S03]  /*a580*/  PRMT R6, R150, 0x7632, R6 ;  /* 0x0000763296067816 */ /* 0x002fc60000000006 */
[----:B------:R0:W-:Y:S04]  /*a590*/  STG.E.U16 desc[UR6][R34.64], R142 ;  /* 0x0000008e22007986 */ /* 0x0001e8000c101506 */
[----:B------:R-:W-:Y:S04]  /*a5a0*/  STG.E.U16 desc[UR6][R38.64], R143 ;  /* 0x0000008f26007986 */ /* 0x000fe8000c101506 */
[----:B------:R-:W-:Y:S04]  /*a5b0*/  STG.E.U16 desc[UR6][R42.64], R8 ;  /* 0x000000082a007986 */ /* 0x000fe8000c101506 */
[----:B------:R1:W-:Y:S01]  /*a5c0*/  STG.E.U16 desc[UR6][R46.64], R9 ;  /* 0x000000092e007986 */ /* 0x0003e2000c101506 */
[----:B0-----:R-:W-:-:S03]  /*a5d0*/  PRMT R35, R148, 0x7632, R35 ;  /* 0x0000763294237816 */ /* 0x001fc60000000023 */
[----:B------:R-:W-:Y:S04]  /*a5e0*/  STG.E.U16 desc[UR6][R246.64], R123 ;  /* 0x0000007bf6007986 */ /* 0x000fe8000c101506 */
[----:B------:R-:W-:Y:S04]  /*a5f0*/  STG.E.U16 desc[UR6][R50.64], R5 ;  /* 0x0000000532007986 */ /* 0x000fe8000c101506 */
[----:B------:R-:W-:Y:S01]  /*a600*/  STG.E.U16 desc[UR6][R54.64], R148 ;  /* 0x0000009436007986 */ /* 0x000fe2000c101506 */
[----:B-1----:R-:W0:Y:S03]  /*a610*/  LDC.64 R8, c[0x0][0x230] ;  /* 0x00008c00ff087b82 */ /* 0x002e260000000a00 */
[----:B------:R-:W-:Y:S04]  /*a620*/  STG.E.U16 desc[UR6][R58.64], R149 ;  /* 0x000000953a007986 */ /* 0x000fe8000c101506 */
[----:B------:R-:W-:Y:S04]  /*a630*/  STG.E.U16 desc[UR6][R62.64], R150 ;  /* 0x000000963e007986 */ /* 0x000fe8000c101506 */
[----:B------:R-:W-:Y:S04]  /*a640*/  STG.E.U16 desc[UR6][R92.64], R151 ;  /* 0x000000975c007986 */ /* 0x000fe8000c101506 */
[----:B------:R-:W-:Y:S04]  /*a650*/  STG.E.U16 desc[UR6][R70.64], R35 ;  /* 0x0000002346007986 */ /* 0x000fe8000c101506 */
[----:B------:R-:W-:Y:S04]  /*a660*/  STG.E.U16 desc[UR6][R74.64], R37 ;  /* 0x000000254a007986 */ /* 0x000fe8000c101506 */
[----:B------:R1:W-:Y:S04]  /*a670*/  STG.E.U16 desc[UR6][R76.64], R6 ;  /* 0x000000064c007986 */ /* 0x0003e8000c101506 */
[----:B------:R2:W-:Y:S04]  /*a680*/  STG.E.U16 desc[UR6][R24.64], R12 ;  /* 0x0000000c18007986 */ /* 0x0005e8000c101506 */
[----:B------:R2:W-:Y:S04]  /*a690*/  STG.E.U16 desc[UR6][R248.64], R16 ;  /* 0x00000010f8007986 */ /* 0x0005e8000c101506 */
[----:B------:R2:W-:Y:S01]  /*a6a0*/  STG.E.U16 desc[UR6][R72.64], R17 ;  /* 0x0000001148007986 */ /* 0x0005e2000c101506 */
[----:B-1----:R-:W-:-:S03]  /*a6b0*/  FSEL R6, R13, -INF , P1 ;  /* 0xff8000000d067808 */ /* 0x002fc60000800000 */
[----:B------:R2:W-:Y:S02]  /*a6c0*/  STG.E.U16 desc[UR6][R78.64], R18 ;  /* 0x000000124e007986 */ /* 0x0005e4000c101506 */
[----:B------:R-:W-:Y:S01]  /*a6d0*/  FFMA R5, R6, 0.69314718246459960938, R3 ;  /* 0x3f31721806057823 */ /* 0x000fe20000000003 */
[----:B------:R-:W-:Y:S01]  /*a6e0*/  LOP3.LUT R6, R2, 0x1f8, RZ, 0xc0, !PT ;  /* 0x000001f802067812 */ /* 0x000fe200078ec0ff */
[----:B------:R2:W-:Y:S01]  /*a6f0*/  STG.E.U16 desc[UR6][R22.64], R19 ;  /* 0x0000001316007986 */ /* 0x0005e2000c101506 */
[C---:B------:R-:W-:Y:S02]  /*a700*/  IMAD.SHL.U32 R3, R0.reuse, 0x4, RZ ;  /* 0x0000000400037824 */ /* 0x040fe400078e00ff */
[----:B------:R-:W-:Y:S01]  /*a710*/  IMAD.HI R0, R0, 0x4, RZ ;  /* 0x0000000400007827 */ /* 0x000fe200078e02ff */
[----:B------:R2:W-:Y:S02]  /*a720*/  STG.E.U16 desc[UR6][R64.64], R32 ;  /* 0x0000002040007986 */ /* 0x0005e4000c101506 */
[----:B0-----:R-:W-:-:S02]  /*a730*/  IADD3 R2, P0, P1, R3, UR5, R8 ;  /* 0x0000000503027c10 */ /* 0x001fc4000f91e008 */
[----:B------:R2:W-:Y:S02]  /*a740*/  STG.E.U16 desc[UR6][R60.64], R30 ;  /* 0x0000001e3c007986 */ /* 0x0005e4000c101506 */
[----:B------:R-:W-:Y:S02]  /*a750*/  IADD3.X R3, R0, UR9, R9, P0, P1 ;  /* 0x0000000900037c10 */ /* 0x000fe400087e2409 */
[----:B------:R2:W-:Y:S04]  /*a760*/  STG.E.U16 desc[UR6][R20.64], R10 ;  /* 0x0000000a14007986 */ /* 0x0005e8000c101506 */
[----:B------:R2:W-:Y:S01]  /*a770*/  STG.E.U16 desc[UR6][R56.64], R28 ;  /* 0x0000001c38007986 */ /* 0x0005e2000c101506 */
[----:B------:R-:W-:Y:S06]  /*a780*/  BAR.SYNC.DEFER_BLOCKING 0x0 ;  /* 0x0000000000007b1d */ /* 0x000fec0000010000 */
[----:B------:R2:W-:Y:S02]  /*a790*/  STS.64 [R6+UR4], R4 ;  /* 0x0000000406007988 */ /* 0x0005e40008000a04 */
[----:B------:R-:W-:Y:S06]  /*a7a0*/  BAR.SYNC.DEFER_BLOCKING 0x0 ;  /* 0x0000000000007b1d */ /* 0x000fec0000010000 */
[----:B------:R-:W-:Y:S05]  /*a7b0*/  @P2 EXIT ;  /* 0x000000000000294d */ /* 0x000fea0003800000 */
[----:B------:R-:W0:Y:S04]  /*a7c0*/  LDS R7, [R7] ;  /* 0x0000000007077984 */ /* 0x000e280000000800 */
[----:B0-----:R-:W-:Y:S01]  /*a7d0*/  STG.E desc[UR6][R2.64], R7 ;  /* 0x0000000702007986 */ /* 0x001fe2000c101906 */
[----:B------:R-:W-:Y:S05]  /*a7e0*/  EXIT ;  /* 0x000000000000794d */ /* 0x000fea0003800000 */
.L_x_2:
[----:B------:R-:W-:-:S00]  /*a7f0*/  BRA `(.L_x_2) ;  /* 0xfffffffc00fc7947 */ /* 0x000fc0000383ffff */
[----:B------:R-:W-:-:S00]  /*a800*/  NOP ;  /* 0x0000000000007918 */ /* 0x000fc00000000000 */
[----:B------:R-:W-:-:S00]  /*a810*/  NOP ;  /* 0x0000000000007918 */ /* 0x000fc00000000000 */
[----:B------:R-:W-:-:S00]  /*a820*/  NOP ;  /* 0x0000000000007918 */ /* 0x000fc00000000000 */
[----:B------:R-:W-:-:S00]  /*a830*/  NOP ;  /* 0x0000000000007918 */ /* 0x000fc00000000000 */
[----:B------:R-:W-:-:S00]  /*a840*/  NOP ;  /* 0x0000000000007918 */ /* 0x000fc00000000000 */
[----:B------:R-:W-:-:S00]  /*a850*/  NOP ;  /* 0x0000000000007918 */ /* 0x000fc00000000000 */
[----:B------:R-:W-:-:S00]  /*a860*/  NOP ;  /* 0x0000000000007918 */ /* 0x000fc00000000000 */
[----:B------:R-:W-:-:S00]  /*a870*/  NOP ;  /* 0x0000000000007918 */ /* 0x000fc00000000000 */
.L_x_3:


//--------------------- .nv.global.init           --------------------------
	.section	.nv.global.init,"aw",@progbits
.nv.global.init:
	.type		_$_str,@object
	.size		_$_str,(.L_0 - _$_str)
_$_str:
        /*0000*/ 	.byte	0x5f, 0x5f, 0x43, 0x55, 0x44, 0x41, 0x5f, 0x46, 0x54, 0x5a, 0x00
.L_0:


//--------------------- .nv.shared.attn_fwd       --------------------------
	.section	.nv.shared.attn_fwd,"aw",@nobits
	.sectionflags	@""
	.align	16
	.zero		1024


//--------------------- .nv.shared.reserved.0     --------------------------
	.section	.nv.shared.reserved.0,"aw",@nobits
	.weak		__nv_reservedSMEM_offset_0_alias
	.size		__nv_reservedSMEM_offset_0_alias, 0, 0
	.other		__nv_reservedSMEM_offset_0_alias,@"STO_CUDA_RESERVED_SHARED STV_DEFAULT"
__nv_reservedSMEM_offset_0_alias:
	.zero		0


//--------------------- .nv.constant0.attn_fwd    --------------------------
	.section	.nv.constant0.attn_fwd,"a",@progbits
	.sectionflags	@""
	.align	4
.nv.constant0.attn_fwd:
	.zero		664


//--------------------- SYMBOLS --------------------------

	.type		.nv.reservedSmem.offset0,@object
	.size		.nv.reservedSmem.offset0,0x4
